	.headerflags	@"EF_CUDA_TEXMODE_UNIFIED EF_CUDA_64BIT_ADDRESS EF_CUDA_SM86 EF_CUDA_VIRTUAL_SM(EF_CUDA_SM86)"
	.elftype	@"ET_EXEC"


//--------------------- .nv.info                  --------------------------
	.section	.nv.info,"",@"SHT_CUDA_INFO"
	.align	4


	//----- nvinfo : EIATTR_REGCOUNT
	.align		4
        /*0000*/ 	.byte	0x04, 0x2f
        /*0002*/ 	.short	(.L_2 - .L_1)
	.align		4
.L_1:
        /*0004*/ 	.word	index@(triton_red_fused__to_copy_add_amax_amin_clamp_mul_native_layer_norm_reciprocal_12)
        /*0008*/ 	.word	0x00000028


	//----- nvinfo : EIATTR_MIN_STACK_SIZE
	.align		4
.L_2:
        /*000c*/ 	.byte	0x04, 0x12
        /*000e*/ 	.short	(.L_4 - .L_3)
	.align		4
.L_3:
        /*0010*/ 	.word	index@(triton_red_fused__to_copy_add_amax_amin_clamp_mul_native_layer_norm_reciprocal_12)
        /*0014*/ 	.word	0x00000000


	//----- nvinfo : EIATTR_FRAME_SIZE
	.align		4
.L_4:
        /*0018*/ 	.byte	0x04, 0x11
        /*001a*/ 	.short	(.L_6 - .L_5)
	.align		4
.L_5:
        /*001c*/ 	.word	index@(triton_red_fused__to_copy_add_amax_amin_clamp_mul_native_layer_norm_reciprocal_12)
        /*0020*/ 	.word	0x00000000


	//----- nvinfo : EIATTR_MIN_STACK_SIZE
	.align		4
.L_6:
        /*0024*/ 	.byte	0x04, 0x12
        /*0026*/ 	.short	(.L_8 - .L_7)
	.align		4
.L_7:
        /*0028*/ 	.word	index@(triton_red_fused__to_copy_add_amax_amin_clamp_mul_native_layer_norm_reciprocal_12)
        /*002c*/ 	.word	0x00000000
.L_8:


//--------------------- .nv.info.triton_red_fused__to_copy_add_amax_amin_clamp_mul_native_layer_norm_reciprocal_12 --------------------------
	.section	.nv.info.triton_red_fused__to_copy_add_amax_amin_clamp_mul_native_layer_norm_reciprocal_12,"",@"SHT_CUDA_INFO"
	.sectionflags	@""
	.align	4


	//----- nvinfo : EIATTR_CUDA_API_VERSION
	.align		4
        /*0000*/ 	.byte	0x04, 0x37
        /*0002*/ 	.short	(.L_10 - .L_9)
.L_9:
        /*0004*/ 	.word	0x0000007c


	//----- nvinfo : EIATTR_SW2861232_WAR
	.align		4
.L_10:
        /*0008*/ 	.byte	0x01, 0x35
	.zero		2


	//----- nvinfo : EIATTR_PARAM_CBANK
	.align		4
        /*000c*/ 	.byte	0x04, 0x0a
        /*000e*/ 	.short	(.L_12 - .L_11)
	.align		4
.L_11:
        /*0010*/ 	.word	index@(.nv.constant0.triton_red_fused__to_copy_add_amax_amin_clamp_mul_native_layer_norm_reciprocal_12)
        /*0014*/ 	.short	0x0160
        /*0016*/ 	.short	0x0078


	//----- nvinfo : EIATTR_CBANK_PARAM_SIZE
	.align		4
.L_12:
        /*0018*/ 	.byte	0x03, 0x19
        /*001a*/ 	.short	0x0078


	//----- nvinfo : EIATTR_KPARAM_INFO
	.align		4
        /*001c*/ 	.byte	0x04, 0x17
        /*001e*/ 	.short	(.L_14 - .L_13)
.L_13:
        /*0020*/ 	.word	0x00000000
        /*0024*/ 	.short	0x000f
        /*0026*/ 	.short	0x0070
        /*0028*/ 	.byte	0x00, 0xf4, 0x21, 0x00


	//----- nvinfo : EIATTR_KPARAM_INFO
	.align		4
.L_14:
        /*002c*/ 	.byte	0x04, 0x17
        /*002e*/ 	.short	(.L_16 - .L_15)
.L_15:
        /*0030*/ 	.word	0x00000000
        /*0034*/ 	.short	0x000e
        /*0036*/ 	.short	0x006c
        /*0038*/ 	.byte	0x00, 0xf0, 0x11, 0x00


	//----- nvinfo : EIATTR_KPARAM_INFO
	.align		4
.L_16:
        /*003c*/ 	.byte	0x04, 0x17
        /*003e*/ 	.short	(.L_18 - .L_17)
.L_17:
        /*0040*/ 	.word	0x00000000
        /*0044*/ 	.short	0x000d
        /*0046*/ 	.short	0x0068
        /*0048*/ 	.byte	0x00, 0xf0, 0x11, 0x00


	//----- nvinfo : EIATTR_KPARAM_INFO
	.align		4
.L_18:
        /*004c*/ 	.byte	0x04, 0x17
        /*004e*/ 	.short	(.L_20 - .L_19)
.L_19:
        /*0050*/ 	.word	0x00000000
        /*0054*/ 	.short	0x000c
        /*0056*/ 	.short	0x0060
        /*0058*/ 	.byte	0x00, 0xf4, 0x21, 0x00


	//----- nvinfo : EIATTR_KPARAM_INFO
	.align		4
.L_20:
        /*005c*/ 	.byte	0x04, 0x17
        /*005e*/ 	.short	(.L_22 - .L_21)
.L_21:
        /*0060*/ 	.word	0x00000000
        /*0064*/ 	.short	0x000b
        /*0066*/ 	.short	0x0058
        /*0068*/ 	.byte	0x00, 0xf4, 0x21, 0x00


	//----- nvinfo : EIATTR_KPARAM_INFO
	.align		4
.L_22:
        /*006c*/ 	.byte	0x04, 0x17
        /*006e*/ 	.short	(.L_24 - .L_23)
.L_23:
        /*0070*/ 	.word	0x00000000
        /*0074*/ 	.short	0x000a
        /*0076*/ 	.short	0x0050
        /*0078*/ 	.byte	0x00, 0xf4, 0x21, 0x00


	//----- nvinfo : EIATTR_KPARAM_INFO
	.align		4
.L_24:
        /*007c*/ 	.byte	0x04, 0x17
        /*007e*/ 	.short	(.L_26 - .L_25)
.L_25:
        /*0080*/ 	.word	0x00000000
        /*0084*/ 	.short	0x0009
        /*0086*/ 	.short	0x0048
        /*0088*/ 	.byte	0x00, 0xf4, 0x21, 0x00


	//----- nvinfo : EIATTR_KPARAM_INFO
	.align		4
.L_26:
        /*008c*/ 	.byte	0x04, 0x17
        /*008e*/ 	.short	(.L_28 - .L_27)
.L_27:
        /*0090*/ 	.word	0x00000000
        /*0094*/ 	.short	0x0008
        /*0096*/ 	.short	0x0040
        /*0098*/ 	.byte	0x00, 0xf4, 0x21, 0x00


	//----- nvinfo : EIATTR_KPARAM_INFO
	.align		4
.L_28:
        /*009c*/ 	.byte	0x04, 0x17
        /*009e*/ 	.short	(.L_30 - .L_29)
.L_29:
        /*00a0*/ 	.word	0x00000000
        /*00a4*/ 	.short	0x0007
        /*00a6*/ 	.short	0x0038
        /*00a8*/ 	.byte	0x00, 0xf4, 0x21, 0x00


	//----- nvinfo : EIATTR_KPARAM_INFO
	.align		4
.L_30:
        /*00ac*/ 	.byte	0x04, 0x17
        /*00ae*/ 	.short	(.L_32 - .L_31)
.L_31:
        /*00b0*/ 	.word	0x00000000
        /*00b4*/ 	.short	0x0006
        /*00b6*/ 	.short	0x0030
        /*00b8*/ 	.byte	0x00, 0xf4, 0x21, 0x00


	//----- nvinfo : EIATTR_KPARAM_INFO
	.align		4
.L_32:
        /*00bc*/ 	.byte	0x04, 0x17
        /*00be*/ 	.short	(.L_34 - .L_33)
.L_33:
        /*00c0*/ 	.word	0x00000000
        /*00c4*/ 	.short	0x0005
        /*00c6*/ 	.short	0x0028
        /*00c8*/ 	.byte	0x00, 0xf4, 0x21, 0x00


	//----- nvinfo : EIATTR_KPARAM_INFO
	.align		4
.L_34:
        /*00cc*/ 	.byte	0x04, 0x17
        /*00ce*/ 	.short	(.L_36 - .L_35)
.L_35:
        /*00d0*/ 	.word	0x00000000
        /*00d4*/ 	.short	0x0004
        /*00d6*/ 	.short	0x0020
        /*00d8*/ 	.byte	0x00, 0xf4, 0x21, 0x00


	//----- nvinfo : EIATTR_KPARAM_INFO
	.align		4
.L_36:
        /*00dc*/ 	.byte	0x04, 0x17
        /*00de*/ 	.short	(.L_38 - .L_37)
.L_37:
        /*00e0*/ 	.word	0x00000000
        /*00e4*/ 	.short	0x0003
        /*00e6*/ 	.short	0x0018
        /*00e8*/ 	.byte	0x00, 0xf4, 0x21, 0x00


	//----- nvinfo : EIATTR_KPARAM_INFO
	.align		4
.L_38:
        /*00ec*/ 	.byte	0x04, 0x17
        /*00ee*/ 	.short	(.L_40 - .L_39)
.L_39:
        /*00f0*/ 	.word	0x00000000
        /*00f4*/ 	.short	0x0002
        /*00f6*/ 	.short	0x0010
        /*00f8*/ 	.byte	0x00, 0xf4, 0x21, 0x00


	//----- nvinfo : EIATTR_KPARAM_INFO
	.align		4
.L_40:
        /*00fc*/ 	.byte	0x04, 0x17
        /*00fe*/ 	.short	(.L_42 - .L_41)
.L_41:
        /*0100*/ 	.word	0x00000000
        /*0104*/ 	.short	0x0001
        /*0106*/ 	.short	0x0008
        /*0108*/ 	.byte	0x00, 0xf4, 0x21, 0x00


	//----- nvinfo : EIATTR_KPARAM_INFO
	.align		4
.L_42:
        /*010c*/ 	.byte	0x04, 0x17
        /*010e*/ 	.short	(.L_44 - .L_43)
.L_43:
        /*0110*/ 	.word	0x00000000
        /*0114*/ 	.short	0x0000
        /*0116*/ 	.short	0x0000
        /*0118*/ 	.byte	0x00, 0xf4, 0x21, 0x00


	//----- nvinfo : EIATTR_MAXREG_COUNT
	.align		4
.L_44:
        /*011c*/ 	.byte	0x03, 0x1b
        /*011e*/ 	.short	0x00ff


	//----- nvinfo : EIATTR_COOP_GROUP_MASK_REGIDS
	.align		4
        /*0120*/ 	.byte	0x04, 0x29
        /*0122*/ 	.short	(.L_46 - .L_45)


	//   ....[0]....
.L_45:
        /*0124*/ 	.word	0xffffffff


	//   ....[1]....
        /*0128*/ 	.word	0xffffffff


	//   ....[2]....
        /*012c*/ 	.word	0xffffffff


	//   ....[3]....
        /*0130*/ 	.word	0xffffffff


	//   ....[4]....
        /*0134*/ 	.word	0xffffffff


	//   ....[5]....
        /*0138*/ 	.word	0xffffffff


	//   ....[6]....
        /*013c*/ 	.word	0xffffffff


	//   ....[7]....
        /*0140*/ 	.word	0xffffffff


	//   ....[8]....
        /*0144*/ 	.word	0xffffffff


	//   ....[9]....
        /*0148*/ 	.word	0xffffffff


	//   ....[10]....
        /*014c*/ 	.word	0xffffffff


	//   ....[11]....
        /*0150*/ 	.word	0xffffffff


	//   ....[12]....
        /*0154*/ 	.word	0xffffffff


	//   ....[13]....
        /*0158*/ 	.word	0xffffffff


	//   ....[14]....
        /*015c*/ 	.word	0xffffffff


	//   ....[15]....
        /*0160*/ 	.word	0xffffffff


	//   ....[16]....
        /*0164*/ 	.word	0xffffffff


	//   ....[17]....
        /*0168*/ 	.word	0xffffffff


	//   ....[18]....
        /*016c*/ 	.word	0xffffffff


	//   ....[19]....
        /*0170*/ 	.word	0xffffffff


	//   ....[20]....
        /*0174*/ 	.word	0xffffffff


	//   ....[21]....
        /*0178*/ 	.word	0xffffffff


	//   ....[22]....
        /*017c*/ 	.word	0xffffffff


	//   ....[23]....
        /*0180*/ 	.word	0xffffffff


	//   ....[24]....
        /*0184*/ 	.word	0xffffffff


	//   ....[25]....
        /*0188*/ 	.word	0xffffffff


	//   ....[26]....
        /*018c*/ 	.word	0xffffffff


	//   ....[27]....
        /*0190*/ 	.word	0xffffffff


	//   ....[28]....
        /*0194*/ 	.word	0xffffffff


	//   ....[29]....
        /*0198*/ 	.word	0xffffffff


	//   ....[30]....
        /*019c*/ 	.word	0xffffffff


	//   ....[31]....
        /*01a0*/ 	.word	0xffffffff


	//   ....[32]....
        /*01a4*/ 	.word	0xffffffff


	//   ....[33]....
        /*01a8*/ 	.word	0xffffffff


	//   ....[34]....
        /*01ac*/ 	.word	0xffffffff


	//----- nvinfo : EIATTR_COOP_GROUP_INSTR_OFFSETS
	.align		4
.L_46:
        /*01b0*/ 	.byte	0x04, 0x28
        /*01b2*/ 	.short	(.L_48 - .L_47)


	//   ....[0]....
.L_47:
        /*01b4*/ 	.word	0x00001710


	//   ....[1]....
        /*01b8*/ 	.word	0x00001750


	//   ....[2]....
        /*01bc*/ 	.word	0x00001860


	//   ....[3]....
        /*01c0*/ 	.word	0x000018b0


	//   ....[4]....
        /*01c4*/ 	.word	0x000019a0


	//   ....[5]....
        /*01c8*/ 	.word	0x000019f0


	//   ....[6]....
        /*01cc*/ 	.word	0x00001ad0


	//   ....[7]....
        /*01d0*/ 	.word	0x00001b30


	//   ....[8]....
        /*01d4*/ 	.word	0x00001c10


	//   ....[9]....
        /*01d8*/ 	.word	0x00001c60


	//   ....[10]....
        /*01dc*/ 	.word	0x00001e00


	//   ....[11]....
        /*01e0*/ 	.word	0x00001e50


	//   ....[12]....
        /*01e4*/ 	.word	0x00001e70


	//   ....[13]....
        /*01e8*/ 	.word	0x00001ea0


	//   ....[14]....
        /*01ec*/ 	.word	0x00001f70


	//   ....[15]....
        /*01f0*/ 	.word	0x00001fc0


	//   ....[16]....
        /*01f4*/ 	.word	0x00002000


	//   ....[17]....
        /*01f8*/ 	.word	0x000020f0


	//   ....[18]....
        /*01fc*/ 	.word	0x00002120


	//   ....[19]....
        /*0200*/ 	.word	0x000031c0


	//   ....[20]....
        /*0204*/ 	.word	0x00003200


	//   ....[21]....
        /*0208*/ 	.word	0x000032d0


	//   ....[22]....
        /*020c*/ 	.word	0x00003450


	//   ....[23]....
        /*0210*/ 	.word	0x000035d0


	//   ....[24]....
        /*0214*/ 	.word	0x000035f0


	//   ....[25]....
        /*0218*/ 	.word	0x000036b0


	//   ....[26]....
        /*021c*/ 	.word	0x00003700


	//   ....[27]....
        /*0220*/ 	.word	0x00003710


	//   ....[28]....
        /*0224*/ 	.word	0x00003760


	//   ....[29]....
        /*0228*/ 	.word	0x000037c0


	//   ....[30]....
        /*022c*/ 	.word	0x000037e0


	//   ....[31]....
        /*0230*/ 	.word	0x00003870


	//   ....[32]....
        /*0234*/ 	.word	0x00003900


	//   ....[33]....
        /*0238*/ 	.word	0x00003950


	//   ....[34]....
        /*023c*/ 	.word	0x00003990


	//----- nvinfo : EIATTR_EXIT_INSTR_OFFSETS
	.align		4
.L_48:
        /*0240*/ 	.byte	0x04, 0x1c
        /*0242*/ 	.short	(.L_50 - .L_49)


	//   ....[0]....
.L_49:
        /*0244*/ 	.word	0x00004770


	//   ....[1]....
        /*0248*/ 	.word	0x00004790


	//----- nvinfo : EIATTR_REQNTID
	.align		4
.L_50:
        /*024c*/ 	.byte	0x04, 0x10
        /*024e*/ 	.short	(.L_52 - .L_51)
.L_51:
        /*0250*/ 	.word	0x00000100
        /*0254*/ 	.word	0x00000001
        /*0258*/ 	.word	0x00000001
.L_52:


//--------------------- .nv.callgraph             --------------------------
	.section	.nv.callgraph,"",@"SHT_CUDA_CALLGRAPH"
	.align	4
	.sectionentsize	8
	.align		4
        /*0000*/ 	.word	0x00000000
	.align		4
        /*0004*/ 	.word	0xffffffff
	.align		4
        /*0008*/ 	.word	0x00000000
	.align		4
        /*000c*/ 	.word	0xfffffffe
	.align		4
        /*0010*/ 	.word	0x00000000
	.align		4
        /*0014*/ 	.word	0xfffffffd
	.align		4
        /*0018*/ 	.word	0x00000000
	.align		4
        /*001c*/ 	.word	0xfffffffc


//--------------------- .nv.rel.action            --------------------------
	.section	.nv.rel.action,"",@"SHT_CUDA_RELOCINFO"
	.align	8
	.sectionentsize	8
        /*0000*/ 	.byte	0x73, 0x00, 0x00, 0x00, 0x00, 0x00, 0x00, 0x00, 0x00, 0x00, 0x00, 0x11, 0x25, 0x00, 0x05, 0x36


//--------------------- .nv.constant4             --------------------------
	.section	.nv.constant4,"a",@progbits
	.align	8
	.align		8
.nv.constant4:
        /*0000*/ 	.dword	_$_str


//--------------------- .nv.constant0.triton_red_fused__to_copy_add_amax_amin_clamp_mul_native_layer_norm_reciprocal_12 --------------------------
	.section	.nv.constant0.triton_red_fused__to_copy_add_amax_amin_clamp_mul_native_layer_norm_reciprocal_12,"a",@progbits
	.sectionflags	@""
	.align	4
.nv.constant0.triton_red_fused__to_copy_add_amax_amin_clamp_mul_native_layer_norm_reciprocal_12:
	.zero		472


//--------------------- .text.triton_red_fused__to_copy_add_amax_amin_clamp_mul_native_layer_norm_reciprocal_12 --------------------------
	.section	.text.triton_red_fused__to_copy_add_amax_amin_clamp_mul_native_layer_norm_reciprocal_12,"ax",@progbits
	.sectionflags	@"SHF_BARRIERS=1"
	.sectioninfo	@"SHI_REGISTERS=40"
	.align	128
        .global         triton_red_fused__to_copy_add_amax_amin_clamp_mul_native_layer_norm_reciprocal_12
        .type           triton_red_fused__to_copy_add_amax_amin_clamp_mul_native_layer_norm_reciprocal_12,@function
        .size           triton_red_fused__to_copy_add_amax_amin_clamp_mul_native_layer_norm_reciprocal_12,(.L_x_6 - triton_red_fused__to_copy_add_amax_amin_clamp_mul_native_layer_norm_reciprocal_12)
        .other          triton_red_fused__to_copy_add_amax_amin_clamp_mul_native_layer_norm_reciprocal_12,@"STO_CUDA_ENTRY STV_DEFAULT"
triton_red_fused__to_copy_add_amax_amin_clamp_mul_native_layer_norm_reciprocal_12:
.text.triton_red_fused__to_copy_add_amax_amin_clamp_mul_native_layer_norm_reciprocal_12:
[----:B------:R-:W-:Y:S02]  /*0000*/  IMAD.MOV.U32 R1, RZ, RZ, c[0x0][0x28] ;  /* 0x00000a00ff017624 */ /* 0x000fe400078e00ff */
[----:B------:R-:W0:Y:S01]  /*0010*/  S2R R5, SR_CTAID.X ;  /* 0x0000000000057919 */ /* 0x000e220000002500 */
[----:B------:R-:W-:Y:S01]  /*0020*/  IMAD.MOV.U32 R0, RZ, RZ, 0x2 ;  /* 0x00000002ff007424 */ /* 0x000fe200078e00ff */
[----:B------:R-:W-:Y:S01]  /*0030*/  PRMT R7, RZ, 0x7610, R7 ;  /* 0x00007610ff077816 */ /* 0x000fe20000000007 */
[----:B------:R-:W-:Y:S01]  /*0040*/  ULDC.64 UR4, c[0x0][0x118] ;  /* 0x0000460000047ab9 */ /* 0x000fe20000000a00 */
[----:B------:R-:W-:Y:S02]  /*0050*/  PRMT R19, RZ, 0x7610, R19 ;  /* 0x00007610ff137816 */ /* 0x000fe40000000013 */
[C---:B0-----:R-:W-:Y:S01]  /*0060*/  ISETP.GE.AND P1, PT, R5.reuse, 0x200, PT ;  /* 0x000002000500780c */ /* 0x041fe20003f26270 */
[----:B------:R-:W-:-:S04]  /*0070*/  IMAD.WIDE R10, R5, R0, c[0x0][0x180] ;  /* 0x00006000050a7625 */ /* 0x000fc800078e0200 */
[----:B------:R-:W-:-:S08]  /*0080*/  IMAD.WIDE R14, R5, R0, c[0x0][0x188] ;  /* 0x00006200050e7625 */ /* 0x000fd000078e0200 */
[----:B------:R0:W2:Y:S04]  /*0090*/  @!P1 LDG.E.EL.U16 R7, [R10.64] ;  /* 0x000000040a079981 */ /* 0x0000a8000c2e1500 */
[----:B------:R1:W3:Y:S04]  /*00a0*/  @!P1 LDG.E.EL.U16 R19, [R14.64] ;  /* 0x000000040e139981 */ /* 0x0002e8000c2e1500 */
[----:B------:R-:W4:Y:S01]  /*00b0*/  S2R R18, SR_TID.X ;  /* 0x0000000000127919 */ /* 0x000f220000002100 */
[----:B------:R-:W-:Y:S01]  /*00c0*/  IMAD.MOV.U32 R24, RZ, RZ, 0x4 ;  /* 0x00000004ff187424 */ /* 0x000fe200078e00ff */
[----:B------:R-:W-:Y:S01]  /*00d0*/  CS2R R12, SRZ ;  /* 0x00000000000c7805 */ /* 0x000fe2000001ff00 */
[----:B----4-:R-:W-:-:S05]  /*00e0*/  IMAD.SHL.U32 R3, R18, 0x2, RZ ;  /* 0x0000000212037824 */ /* 0x010fca00078e00ff */
[----:B------:R-:W-:-:S05]  /*00f0*/  LOP3.LUT R25, R3, 0x1fe, RZ, 0xc0, !PT ;  /* 0x000001fe03197812 */ /* 0x000fca00078ec0ff */
[----:B------:R-:W-:Y:S02]  /*0100*/  IMAD R3, R5, 0xc00, R25 ;  /* 0x00000c0005037824 */ /* 0x000fe400078e0219 */
[----:B------:R-:W-:-:S04]  /*0110*/  IMAD.WIDE.U32 R28, R25, R0, c[0x0][0x190] ;  /* 0x00006400191c7625 */ /* 0x000fc800078e0000 */
[----:B------:R-:W-:Y:S01]  /*0120*/  IMAD.WIDE R16, R3, R24, c[0x0][0x178] ;  /* 0x00005e0003107625 */ /* 0x000fe200078e0218 */
[----:B------:R-:W4:Y:S03]  /*0130*/  LDG.E.EL R20, [R28.64] ;  /* 0x000000041c147981 */ /* 0x000f26000c2e1900 */
[CC--:B------:R-:W-:Y:S01]  /*0140*/  IMAD.WIDE.U32 R30, R25.reuse, R0.reuse, c[0x0][0x198] ;  /* 0x00006600191e7625 */ /* 0x0c0fe200078e0000 */
[----:B------:R3:W5:Y:S03]  /*0150*/  @!P1 LDG.E.EF.64 R12, [R16.64] ;  /* 0x00000004100c9981 */ /* 0x000766000c0e1b00 */
[-C--:B------:R-:W-:Y:S01]  /*0160*/  IMAD.WIDE.U32 R26, R25, R0.reuse, c[0x0][0x170] ;  /* 0x00005c00191a7625 */ /* 0x080fe200078e0000 */
[----:B------:R-:W5:Y:S03]  /*0170*/  LDG.E.EL R22, [R30.64] ;  /* 0x000000041e167981 */ /* 0x000f66000c2e1900 */
[----:B------:R-:W-:Y:S01]  /*0180*/  IMAD.MOV.U32 R21, RZ, RZ, RZ ;  /* 0x000000ffff157224 */ /* 0x000fe200078e00ff */
[----:B------:R1:W5:Y:S01]  /*0190*/  LDG.E.EL R23, [R26.64+0x3000] ;  /* 0x003000041a177981 */ /* 0x000362000c2e1900 */
[----:B0-----:R-:W-:-:S04]  /*01a0*/  IMAD.WIDE R10, R3, R0, c[0x0][0x160] ;  /* 0x00005800030a7625 */ /* 0x001fc800078e0200 */
[----:B-1----:R-:W-:Y:S01]  /*01b0*/  IMAD.WIDE.U32 R14, R25, R24, c[0x0][0x168] ;  /* 0x00005a00190e7625 */ /* 0x002fe200078e0018 */
[----:B------:R0:W5:Y:S05]  /*01c0*/  @!P1 LDG.E.EF R21, [R10.64] ;  /* 0x000000040a159981 */ /* 0x00016a000c0e1900 */
[----:B------:R-:W5:Y:S01]  /*01d0*/  LDG.E.EL.64 R14, [R14.64+0x6000] ;  /* 0x006000040e0e7981 */ /* 0x000f62000c2e1b00 */
[----:B------:R-:W-:Y:S01]  /*01e0*/  LOP3.LUT R27, R18, 0xff, RZ, 0xc0, !PT ;  /* 0x000000ff121b7812 */ /* 0x000fe200078ec0ff */
[----:B------:R-:W-:Y:S02]  /*01f0*/  IMAD.MOV.U32 R32, RZ, RZ, RZ ;  /* 0x000000ffff207224 */ /* 0x000fe400078e00ff */
[----:B--2---:R-:W-:-:S05]  /*0200*/  IMAD.U32 R25, R7, 0x10000, RZ ;  /* 0x0001000007197824 */ /* 0x004fca00078e00ff */
[----:B------:R-:W-:-:S04]  /*0210*/  FSETP.GE.AND P0, PT, R25, RZ, PT ;  /* 0x000000ff1900720b */ /* 0x000fc80003f06000 */
[----:B------:R-:W-:Y:S01]  /*0220*/  SEL R7, R7, RZ, !P0 ;  /* 0x000000ff07077207 */ /* 0x000fe20004000000 */
[----:B---3--:R-:W-:-:S04]  /*0230*/  IMAD.U32 R16, R19, 0x10000, RZ ;  /* 0x0001000013107824 */ /* 0x008fc800078e00ff */
[----:B------:R-:W-:Y:S01]  /*0240*/  IMAD.U32 R7, R7, 0x10000, RZ ;  /* 0x0001000007077824 */ /* 0x000fe200078e00ff */
[----:B------:R-:W-:-:S03]  /*0250*/  FSETP.GTU.AND P0, PT, R16, RZ, PT ;  /* 0x000000ff1000720b */ /* 0x000fc60003f0c000 */
[----:B------:R-:W-:Y:S01]  /*0260*/  FADD R7, RZ, -R7 ;  /* 0x80000007ff077221 */ /* 0x000fe20000000000 */
[----:B------:R-:W-:-:S04]  /*0270*/  SEL R19, R19, RZ, P0 ;  /* 0x000000ff13137207 */ /* 0x000fc80000000000 */
[----:B------:R-:W-:Y:S01]  /*0280*/  FSETP.NAN.AND P2, PT, R7, R7, PT ;  /* 0x000000070700720b */ /* 0x000fe20003f48000 */
[----:B0-----:R-:W-:-:S05]  /*0290*/  IMAD.U32 R10, R19, 0x10000, RZ ;  /* 0x00010000130a7824 */ /* 0x001fca00078e00ff */
[----:B------:R-:W-:-:S07]  /*02a0*/  FSETP.GT.AND P0, PT, R7, R10, PT ;  /* 0x0000000a0700720b */ /* 0x000fce0003f04000 */
[----:B------:R-:W-:-:S05]  /*02b0*/  @!P2 FSEL R7, R7, R10, P0 ;  /* 0x0000000a0707a208 */ /* 0x000fca0000000000 */
[----:B------:R-:W-:-:S05]  /*02c0*/  FMUL R10, R7, 0.0078740157186985015869 ;  /* 0x3c010204070a7820 */ /* 0x000fca0000400000 */
[C---:B------:R-:W-:Y:S02]  /*02d0*/  FSETP.GT.AND P0, PT, R10.reuse, 9.9999997473787516356e-06, PT ;  /* 0x3727c5ac0a00780b */ /* 0x040fe40003f04000 */
[----:B------:R-:W-:Y:S02]  /*02e0*/  FSETP.NAN.AND P2, PT, R10, R10, PT ;  /* 0x0000000a0a00720b */ /* 0x000fe40003f48000 */
[----:B----4-:R-:W-:Y:S02]  /*02f0*/  PRMT R11, R20, 0x7632, R11 ;  /* 0x00007632140b7816 */ /* 0x010fe4000000000b */
[----:B-----5:R-:W-:Y:S02]  /*0300*/  I2FP.F32.S32 R7, R12 ;  /* 0x0000000c00077245 */ /* 0x020fe40000201400 */
[----:B------:R-:W-:Y:S02]  /*0310*/  I2FP.F32.S32 R13, R13 ;  /* 0x0000000d000d7245 */ /* 0x000fe40000201400 */
[----:B------:R-:W-:-:S03]  /*0320*/  PRMT R16, R22, 0x7632, R16 ;  /* 0x0000763216107816 */ /* 0x000fc60000000010 */
[----:B------:R-:W-:Y:S01]  /*0330*/  @!P0 FSEL R10, R10, 9.9999997473787516356e-06, P2 ;  /* 0x3727c5ac0a0a8808 */ /* 0x000fe20001000000 */
[----:B------:R-:W-:Y:S02]  /*0340*/  IMAD.U32 R12, R11, 0x10000, RZ ;  /* 0x000100000b0c7824 */ /* 0x000fe400078e00ff */
[----:B------:R-:W-:Y:S02]  /*0350*/  IMAD.U32 R16, R16, 0x10000, RZ ;  /* 0x0001000010107824 */ /* 0x000fe400078e00ff */
[C---:B------:R-:W-:Y:S01]  /*0360*/  FMUL R11, R10.reuse, R7 ;  /* 0x000000070a0b7220 */ /* 0x040fe20000400000 */
[----:B------:R-:W-:Y:S01]  /*0370*/  FMUL R13, R10, R13 ;  /* 0x0000000d0a0d7220 */ /* 0x000fe20000400000 */
[----:B------:R-:W-:Y:S01]  /*0380*/  PRMT R7, R23, 0x7632, R7 ;  /* 0x0000763217077816 */ /* 0x000fe20000000007 */
[----:B------:R-:W-:Y:S02]  /*0390*/  IMAD.U32 R20, R20, 0x10000, RZ ;  /* 0x0001000014147824 */ /* 0x000fe400078e00ff */
[----:B------:R-:W-:Y:S01]  /*03a0*/  IMAD.U32 R22, R22, 0x10000, RZ ;  /* 0x0001000016167824 */ /* 0x000fe200078e00ff */
[----:B------:R-:W-:Y:S01]  /*03b0*/  FFMA R13, R13, R12, R16 ;  /* 0x0000000c0d0d7223 */ /* 0x000fe20000000010 */
[----:B------:R-:W-:-:S02]  /*03c0*/  IMAD.U32 R23, R23, 0x10000, RZ ;  /* 0x0001000017177824 */ /* 0x000fc400078e00ff */
[----:B------:R-:W-:Y:S01]  /*03d0*/  IMAD.U32 R12, R7, 0x10000, RZ ;  /* 0x00010000070c7824 */ /* 0x000fe200078e00ff */
[----:B------:R-:W-:Y:S01]  /*03e0*/  PRMT R7, R21, 0x7632, R7 ;  /* 0x0000763215077816 */ /* 0x000fe20000000007 */
[----:B------:R-:W-:Y:S01]  /*03f0*/  FFMA R20, R11, R20, R22 ;  /* 0x000000140b147223 */ /* 0x000fe20000000016 */
[----:B------:R-:W-:Y:S01]  /*0400*/  FADD R11, R14, R23 ;  /* 0x000000170e0b7221 */ /* 0x000fe20000000000 */
[----:B------:R-:W-:Y:S02]  /*0410*/  IMAD.U32 R14, R21, 0x10000, RZ ;  /* 0x00010000150e7824 */ /* 0x000fe400078e00ff */
[----:B------:R-:W-:Y:S01]  /*0420*/  IMAD.WIDE.U32 R16, R27, 0x4, RZ ;  /* 0x000000041b107825 */ /* 0x000fe200078e00ff */
[----:B------:R-:W-:Y:S01]  /*0430*/  FADD R12, R15, R12 ;  /* 0x0000000c0f0c7221 */ /* 0x000fe20000000000 */
[----:B------:R-:W-:Y:S02]  /*0440*/  FFMA R11, R11, R20, R14 ;  /* 0x000000140b0b7223 */ /* 0x000fe4000000000e */
[----:B------:R-:W-:Y:S01]  /*0450*/  IMAD.U32 R7, R7, 0x10000, RZ ;  /* 0x0001000007077824 */ /* 0x000fe200078e00ff */
[----:B------:R-:W-:-:S03]  /*0460*/  LOP3.LUT R14, R16, 0x400, RZ, 0xfc, !PT ;  /* 0x00000400100e7812 */ /* 0x000fc600078efcff */
[----:B------:R-:W-:Y:S01]  /*0470*/  FFMA R26, R12, R13, R7 ;  /* 0x0000000d0c1a7223 */ /* 0x000fe20000000007 */
[C---:B------:R-:W-:Y:S02]  /*0480*/  IADD3 R7, R3.reuse, 0x200, RZ ;  /* 0x0000020003077810 */ /* 0x040fe40007ffe0ff */
[C---:B------:R-:W-:Y:S01]  /*0490*/  IADD3 R20, P2, R14.reuse, c[0x0][0x198], RZ ;  /* 0x000066000e147a10 */ /* 0x040fe20007f5e0ff */
[----:B------:R-:W-:Y:S01]  /*04a0*/  CS2R R12, SRZ ;  /* 0x00000000000c7805 */ /* 0x000fe2000001ff00 */
[----:B------:R-:W-:Y:S01]  /*04b0*/  IADD3 R14, P3, R14, c[0x0][0x190], RZ ;  /* 0x000064000e0e7a10 */ /* 0x000fe20007f7e0ff */
[----:B------:R-:W-:Y:S01]  /*04c0*/  IMAD.WIDE R22, R3, R0, c[0x0][0x1a0] ;  /* 0x0000680003167625 */ /* 0x000fe200078e0200 */
[----:B------:R-:W-:Y:S02]  /*04d0*/  IADD3 R18, P0, R16, c[0x0][0x170], RZ ;  /* 0x00005c0010127a10 */ /* 0x000fe40007f1e0ff */
[----:B------:R-:W-:Y:S01]  /*04e0*/  F2FP.BF16.PACK_AB R37, R26, R11 ;  /* 0x0000000b1a25723e */ /* 0x000fe200000010ff */
[----:B------:R-:W-:Y:S01]  /*04f0*/  IMAD.WIDE R24, R7, R24, c[0x0][0x178] ;  /* 0x00005e0007187625 */ /* 0x000fe200078e0218 */
[----:B------:R-:W-:-:S02]  /*0500*/  IADD3.X R15, R17, c[0x0][0x194], RZ, P3, !PT ;  /* 0x00006500110f7a10 */ /* 0x000fc40001ffe4ff */
[C---:B------:R-:W-:Y:S01]  /*0510*/  IADD3.X R19, R17.reuse, c[0x0][0x174], RZ, P0, !PT ;  /* 0x00005d0011137a10 */ /* 0x040fe200007fe4ff */
[----:B------:R0:W-:Y:S01]  /*0520*/  @!P1 STG.E [R22.64], R37 ;  /* 0x0000002516009986 */ /* 0x0001e2000c101904 */
[----:B------:R-:W-:-:S03]  /*0530*/  IADD3.X R21, R17, c[0x0][0x19c], RZ, P2, !PT ;  /* 0x0000670011157a10 */ /* 0x000fc600017fe4ff */
[----:B------:R-:W2:Y:S01]  /*0540*/  @!P1 LDG.E.EF.64 R12, [R24.64] ;  /* 0x00000004180c9981 */ /* 0x000ea2000c0e1b00 */
[----:B------:R-:W-:-:S03]  /*0550*/  IMAD.WIDE R28, R7, R0, c[0x0][0x160] ;  /* 0x00005800071c7625 */ /* 0x000fc600078e0200 */
[----:B------:R-:W3:Y:S01]  /*0560*/  LDG.E.EL R34, [R14.64] ;  /* 0x000000040e227981 */ /* 0x000ee2000c2e1900 */
[----:B------:R-:W-:-:S03]  /*0570*/  IMAD.MOV.U32 R16, RZ, RZ, 0x8 ;  /* 0x00000008ff107424 */ /* 0x000fc600078e00ff */
[----:B------:R-:W4:Y:S04]  /*0580*/  LDG.E.EL R33, [R18.64+0x3400] ;  /* 0x0034000412217981 */ /* 0x000f28000c2e1900 */
[----:B------:R-:W5:Y:S01]  /*0590*/  LDG.E.EL R35, [R20.64] ;  /* 0x0000000414237981 */ /* 0x000f62000c2e1900 */
[----:B------:R-:W-:-:S03]  /*05a0*/  IMAD.WIDE.U32 R16, R27, R16, c[0x0][0x168] ;  /* 0x00005a001b107625 */ /* 0x000fc600078e0010 */
[----:B------:R1:W5:Y:S04]  /*05b0*/  @!P1 LDG.E.EF R32, [R28.64] ;  /* 0x000000041c209981 */ /* 0x000368000c0e1900 */
[----:B------:R-:W5:Y:S01]  /*05c0*/  LDG.E.EL.64 R30, [R16.64+0x6800] ;  /* 0x00680004101e7981 */ /* 0x000f62000c2e1b00 */
[----:B-1----:R-:W-:Y:S01]  /*05d0*/  IMAD.WIDE R28, R7, R0, c[0x0][0x1a0] ;  /* 0x00006800071c7625 */ /* 0x002fe200078e0200 */
[----:B--2---:R-:W-:Y:S02]  /*05e0*/  I2FP.F32.S32 R25, R13 ;  /* 0x0000000d00197245 */ /* 0x004fe40000201400 */
[----:B0-----:R-:W-:Y:S02]  /*05f0*/  I2FP.F32.S32 R23, R12 ;  /* 0x0000000c00177245 */ /* 0x001fe40000201400 */
[----:B---3--:R-:W-:Y:S01]  /*0600*/  PRMT R22, R34, 0x7632, R22 ;  /* 0x0000763222167816 */ /* 0x008fe20000000016 */
[C---:B------:R-:W-:Y:S01]  /*0610*/  FMUL R12, R10.reuse, R25 ;  /* 0x000000190a0c7220 */ /* 0x040fe20000400000 */
[----:B----4-:R-:W-:Y:S01]  /*0620*/  PRMT R13, R33, 0x7632, R13 ;  /* 0x00007632210d7816 */ /* 0x010fe2000000000d */
[----:B------:R-:W-:-:S02]  /*0630*/  FMUL R25, R10, R23 ;  /* 0x000000170a197220 */ /* 0x000fc40000400000 */
[----:B------:R-:W-:Y:S01]  /*0640*/  IMAD.U32 R23, R22, 0x10000, RZ ;  /* 0x0001000016177824 */ /* 0x000fe200078e00ff */
[----:B-----5:R-:W-:Y:S01]  /*0650*/  PRMT R24, R35, 0x7632, R24 ;  /* 0x0000763223187816 */ /* 0x020fe20000000018 */
[----:B------:R-:W-:Y:S02]  /*0660*/  IMAD.U32 R22, R13, 0x10000, RZ ;  /* 0x000100000d167824 */ /* 0x000fe400078e00ff */
[----:B------:R-:W-:Y:S01]  /*0670*/  IMAD.U32 R34, R34, 0x10000, RZ ;  /* 0x0001000022227824 */ /* 0x000fe200078e00ff */
[----:B------:R-:W-:Y:S01]  /*0680*/  SHF.L.U32 R24, R24, 0x10, RZ ;  /* 0x0000001018187819 */ /* 0x000fe200000006ff */
[----:B------:R-:W-:Y:S01]  /*0690*/  IMAD.U32 R35, R35, 0x10000, RZ ;  /* 0x0001000023237824 */ /* 0x000fe200078e00ff */
[----:B------:R-:W-:Y:S01]  /*06a0*/  PRMT R13, R32, 0x7632, R13 ;  /* 0x00007632200d7816 */ /* 0x000fe2000000000d */
[----:B------:R-:W-:Y:S01]  /*06b0*/  IMAD.U32 R33, R33, 0x10000, RZ ;  /* 0x0001000021217824 */ /* 0x000fe200078e00ff */
[----:B------:R-:W-:Y:S01]  /*06c0*/  FADD R22, R22, R31 ;  /* 0x0000001f16167221 */ /* 0x000fe20000000000 */
[----:B------:R-:W-:Y:S01]  /*06d0*/  FFMA R25, R34, R25, R35 ;  /* 0x0000001922197223 */ /* 0x000fe20000000023 */
[----:B------:R-:W-:Y:S01]  /*06e0*/  FFMA R12, R23, R12, R24 ;  /* 0x0000000c170c7223 */ /* 0x000fe20000000018 */
[----:B------:R-:W-:Y:S01]  /*06f0*/  IMAD.U32 R13, R13, 0x10000, RZ ;  /* 0x000100000d0d7824 */ /* 0x000fe200078e00ff */
[----:B------:R-:W-:Y:S01]  /*0700*/  FADD R33, R33, R30 ;  /* 0x0000001e21217221 */ /* 0x000fe20000000000 */
[----:B------:R-:W-:-:S02]  /*0710*/  IMAD.U32 R36, R32, 0x10000, RZ ;  /* 0x0001000020247824 */ /* 0x000fc400078e00ff */
[----:B------:R-:W-:Y:S02]  /*0720*/  FFMA R27, R22, R12, R13 ;  /* 0x0000000c161b7223 */ /* 0x000fe4000000000d */
[----:B------:R-:W-:-:S05]  /*0730*/  FFMA R36, R33, R25, R36 ;  /* 0x0000001921247223 */ /* 0x000fca0000000024 */
[----:B------:R-:W-:-:S05]  /*0740*/  F2FP.BF16.PACK_AB R31, R27, R36 ;  /* 0x000000241b1f723e */ /* 0x000fca00000010ff */
[----:B------:R0:W-:Y:S04]  /*0750*/  @!P1 STG.E [R28.64], R31 ;  /* 0x0000001f1c009986 */ /* 0x0001e8000c101904 */
[----:B------:R-:W2:Y:S04]  /*0760*/  LDG.E.EL R34, [R18.64+0x3800] ;  /* 0x0038000412227981 */ /* 0x000ea8000c2e1900 */
[----:B------:R-:W3:Y:S01]  /*0770*/  LDG.E.EL.64 R22, [R16.64+0x7000] ;  /* 0x0070000410167981 */ /* 0x000ee2000c2e1b00 */
[----:B------:R-:W-:-:S04]  /*0780*/  ISETP.LT.AND P0, PT, R5, 0x200, PT ;  /* 0x000002000500780c */ /* 0x000fc80003f01270 */
[----:B------:R-:W-:-:S05]  /*0790*/  SEL R12, RZ, 0x3f800000, !P0 ;  /* 0x3f800000ff0c7807 */ /* 0x000fca0004000000 */
[----:B------:R-:W-:-:S04]  /*07a0*/  FADD R13, R12, 1 ;  /* 0x3f8000000c0d7421 */ /* 0x000fc80000000000 */
[----:B------:R-:W1:Y:S01]  /*07b0*/  MUFU.RCP R35, R13 ;  /* 0x0000000d00237308 */ /* 0x000e620000001000 */
[----:B------:R-:W-:Y:S02]  /*07c0*/  FSEL R11, R11, RZ, !P1 ;  /* 0x000000ff0b0b7208 */ /* 0x000fe40004800000 */
[----:B------:R-:W-:-:S03]  /*07d0*/  FSEL R26, R26, RZ, !P1 ;  /* 0x000000ff1a1a7208 */ /* 0x000fc60004800000 */
[----:B0-----:R-:W-:Y:S01]  /*07e0*/  FADD R31, -R11, R36 ;  /* 0x000000240b1f7221 */ /* 0x001fe20000000100 */
[----:B------:R-:W-:Y:S01]  /*07f0*/  IADD3 R33, R7, 0x200, RZ ;  /* 0x0000020007217810 */ /* 0x000fe20007ffe0ff */
[----:B------:R-:W-:Y:S01]  /*0800*/  FADD R30, -R26, R27 ;  /* 0x0000001b1a1e7221 */ /* 0x000fe20000000100 */
[----:B------:R-:W-:-:S03]  /*0810*/  IMAD.MOV.U32 R32, RZ, RZ, RZ ;  /* 0x000000ffff207224 */ /* 0x000fc600078e00ff */
[----:B------:R-:W-:Y:S01]  /*0820*/  IMAD.WIDE R24, R33, R0, c[0x0][0x160] ;  /* 0x0000580021187625 */ /* 0x000fe200078e0200 */
[----:B-1----:R-:W-:Y:S01]  /*0830*/  FFMA R28, R31, R35, R11 ;  /* 0x000000231f1c7223 */ /* 0x002fe2000000000b */
[----:B------:R-:W-:-:S03]  /*0840*/  FFMA R29, R35, R30, R26 ;  /* 0x0000001e231d7223 */ /* 0x000fc6000000001a */
[----:B------:R0:W4:Y:S01]  /*0850*/  @!P1 LDG.E.EF R32, [R24.64] ;  /* 0x0000000418209981 */ /* 0x000122000c0e1900 */
[----:B------:R-:W-:Y:S01]  /*0860*/  FADD R36, R36, -R28 ;  /* 0x8000001c24247221 */ /* 0x000fe20000000000 */
[----:B------:R-:W-:Y:S01]  /*0870*/  FSEL R28, R28, R11, !P1 ;  /* 0x0000000b1c1c7208 */ /* 0x000fe20004800000 */
[----:B------:R-:W-:Y:S01]  /*0880*/  FADD R27, R27, -R29 ;  /* 0x8000001d1b1b7221 */ /* 0x000fe20000000000 */
[----:B------:R-:W-:Y:S01]  /*0890*/  IMAD.MOV.U32 R11, RZ, RZ, 0x4 ;  /* 0x00000004ff0b7424 */ /* 0x000fe200078e00ff */
[----:B------:R-:W-:Y:S02]  /*08a0*/  FSEL R29, R29, R26, !P1 ;  /* 0x0000001a1d1d7208 */ /* 0x000fe40004800000 */
[----:B------:R-:W-:Y:S01]  /*08b0*/  FFMA R30, R30, R27, RZ ;  /* 0x0000001b1e1e7223 */ /* 0x000fe200000000ff */
[----:B------:R-:W-:Y:S01]  /*08c0*/  IMAD.WIDE R26, R33, R11, c[0x0][0x178] ;  /* 0x00005e00211a7625 */ /* 0x000fe200078e020b */
[----:B0-----:R-:W-:Y:S01]  /*08d0*/  CS2R R24, SRZ ;  /* 0x0000000000187805 */ /* 0x001fe2000001ff00 */
[----:B------:R-:W-:-:S02]  /*08e0*/  FFMA R31, R31, R36, RZ ;  /* 0x000000241f1f7223 */ /* 0x000fc400000000ff */
[----:B------:R-:W5:Y:S04]  /*08f0*/  LDG.E.EL R36, [R14.64+0x400] ;  /* 0x000400040e247981 */ /* 0x000f68000c2e1900 */
[----:B------:R-:W4:Y:S01]  /*0900*/  @!P1 LDG.E.EF.64 R24, [R26.64] ;  /* 0x000000041a189981 */ /* 0x000f22000c0e1b00 */
[----:B--2---:R-:W-:-:S04]  /*0910*/  IMAD.U32 R35, R34, 0x10000, RZ ;  /* 0x0001000022237824 */ /* 0x004fc800078e00ff */
[----:B---3--:R-:W-:Y:S02]  /*0920*/  FADD R22, R22, R35 ;  /* 0x0000002316167221 */ /* 0x008fe40000000000 */
[----:B------:R-:W2:Y:S01]  /*0930*/  LDG.E.EL R35, [R20.64+0x400] ;  /* 0x0004000414237981 */ /* 0x000ea2000c2e1900 */
[----:B------:R-:W-:-:S05]  /*0940*/  PRMT R34, R34, 0x7632, R34 ;  /* 0x0000763222227816 */ /* 0x000fca0000000022 */
[----:B------:R-:W-:Y:S01]  /*0950*/  IMAD.U32 R34, R34, 0x10000, RZ ;  /* 0x0001000022227824 */ /* 0x000fe200078e00ff */
[----:B----4-:R-:W-:-:S03]  /*0960*/  I2FP.F32.S32 R37, R24 ;  /* 0x0000001800257245 */ /* 0x010fc60000201400 */
[----:B------:R-:W-:Y:S01]  /*0970*/  FADD R24, R23, R34 ;  /* 0x0000002217187221 */ /* 0x000fe20000000000 */
[C---:B-----5:R-:W-:Y:S01]  /*0980*/  IMAD.U32 R23, R36.reuse, 0x10000, RZ ;  /* 0x0001000024177824 */ /* 0x060fe200078e00ff */
[----:B------:R-:W-:Y:S02]  /*0990*/  I2FP.F32.S32 R25, R25 ;  /* 0x0000001900197245 */ /* 0x000fe40000201400 */
[----:B------:R-:W-:-:S03]  /*09a0*/  PRMT R36, R36, 0x7632, R36 ;  /* 0x0000763224247816 */ /* 0x000fc60000000024 */
[----:B------:R-:W-:Y:S02]  /*09b0*/  FMUL R25, R10, R25 ;  /* 0x000000190a197220 */ /* 0x000fe40000400000 */
[----:B------:R-:W-:Y:S01]  /*09c0*/  IMAD.U32 R36, R36, 0x10000, RZ ;  /* 0x0001000024247824 */ /* 0x000fe200078e00ff */
[----:B------:R-:W-:Y:S01]  /*09d0*/  FMUL R37, R10, R37 ;  /* 0x000000250a257220 */ /* 0x000fe20000400000 */
[C---:B--2---:R-:W-:Y:S01]  /*09e0*/  IMAD.U32 R34, R35.reuse, 0x10000, RZ ;  /* 0x0001000023227824 */ /* 0x044fe200078e00ff */
[----:B------:R-:W-:-:S05]  /*09f0*/  PRMT R35, R35, 0x7632, R35 ;  /* 0x0000763223237816 */ /* 0x000fca0000000023 */
[----:B------:R-:W-:-:S04]  /*0a00*/  IMAD.U32 R35, R35, 0x10000, RZ ;  /* 0x0001000023237824 */ /* 0x000fc800078e00ff */
[----:B------:R-:W-:Y:S01]  /*0a10*/  FFMA R35, R36, R25, R35 ;  /* 0x0000001924237223 */ /* 0x000fe20000000023 */
[----:B------:R-:W-:Y:S01]  /*0a20*/  PRMT R25, R32, 0x7632, R25 ;  /* 0x0000763220197816 */ /* 0x000fe20000000019 */
[----:B------:R-:W-:-:S04]  /*0a30*/  FFMA R23, R23, R37, R34 ;  /* 0x0000002517177223 */ /* 0x000fc80000000022 */
[----:B------:R-:W-:Y:S02]  /*0a40*/  IMAD.U32 R27, R25, 0x10000, RZ ;  /* 0x00010000191b7824 */ /* 0x000fe400078e00ff */
[----:B------:R-:W-:Y:S02]  /*0a50*/  IMAD.U32 R25, R32, 0x10000, RZ ;  /* 0x0001000020197824 */ /* 0x000fe400078e00ff */
[----:B------:R-:W-:Y:S02]  /*0a60*/  FFMA R32, R24, R35, R27 ;  /* 0x0000002318207223 */ /* 0x000fe4000000001b */
[----:B------:R-:W-:Y:S01]  /*0a70*/  FFMA R26, R22, R23, R25 ;  /* 0x00000017161a7223 */ /* 0x000fe20000000019 */
[----:B------:R-:W-:-:S04]  /*0a80*/  IMAD.WIDE R24, R33, R0, c[0x0][0x1a0] ;  /* 0x0000680021187625 */ /* 0x000fc800078e0200 */
[----:B------:R-:W-:-:S05]  /*0a90*/  F2FP.BF16.PACK_AB R27, R32, R26 ;  /* 0x0000001a201b723e */ /* 0x000fca00000010ff */
[----:B------:R0:W-:Y:S04]  /*0aa0*/  @!P1 STG.E [R24.64], R27 ;  /* 0x0000001b18009986 */ /* 0x0001e8000c101904 */
[----:B------:R-:W2:Y:S04]  /*0ab0*/  LDG.E.EL R33, [R18.64+0x3c00] ;  /* 0x003c000412217981 */ /* 0x000ea8000c2e1900 */
[----:B------:R-:W3:Y:S01]  /*0ac0*/  LDG.E.EL.64 R22, [R16.64+0x7800] ;  /* 0x0078000410167981 */ /* 0x000ee2000c2e1b00 */
[----:B------:R-:W-:Y:S01]  /*0ad0*/  ISETP.LT.AND P0, PT, R5, 0x200, PT ;  /* 0x000002000500780c */ /* 0x000fe20003f01270 */
[----:B------:R-:W-:-:S03]  /*0ae0*/  FADD R36, R12, 1 ;  /* 0x3f8000000c247421 */ /* 0x000fc60000000000 */
[----:B------:R-:W-:-:S04]  /*0af0*/  SEL R35, RZ, 0x3f800000, !P0 ;  /* 0x3f800000ff237807 */ /* 0x000fc80004000000 */
[----:B------:R-:W-:-:S05]  /*0b00*/  FSEL R36, R36, R35, !P1 ;  /* 0x0000002324247208 */ /* 0x000fca0004800000 */
[----:B------:R-:W-:-:S04]  /*0b10*/  FADD R37, R36, 1 ;  /* 0x3f80000024257421 */ /* 0x000fc80000000000 */
[----:B------:R-:W1:Y:S01]  /*0b20*/  MUFU.RCP R34, R37 ;  /* 0x0000002500227308 */ /* 0x000e620000001000 */
[----:B0-----:R-:W-:Y:S01]  /*0b30*/  FADD R25, -R28, R26 ;  /* 0x0000001a1c197221 */ /* 0x001fe20000000100 */
[----:B------:R-:W-:-:S03]  /*0b40*/  FSEL R27, R31, RZ, !P1 ;  /* 0x000000ff1f1b7208 */ /* 0x000fc60004800000 */
[----:B-1----:R-:W-:-:S04]  /*0b50*/  FFMA R35, R25, R34, R28 ;  /* 0x0000002219237223 */ /* 0x002fc8000000001c */
[----:B------:R-:W-:-:S04]  /*0b60*/  FADD R26, R26, -R35 ;  /* 0x800000231a1a7221 */ /* 0x000fc80000000000 */
[----:B------:R-:W-:Y:S01]  /*0b70*/  @!P1 FFMA R27, R25, R26, R27 ;  /* 0x0000001a191b9223 */ /* 0x000fe2000000001b */
[----:B------:R-:W-:Y:S01]  /*0b80*/  FADD R25, -R29, R32 ;  /* 0x000000201d197221 */ /* 0x000fe20000000100 */
[----:B------:R-:W-:-:S03]  /*0b90*/  FSEL R26, R30, RZ, !P1 ;  /* 0x000000ff1e1a7208 */ /* 0x000fc60004800000 */
[----:B------:R-:W-:Y:S01]  /*0ba0*/  FFMA R34, R34, R25, R29 ;  /* 0x0000001922227223 */ /* 0x000fe2000000001d */
[----:B------:R-:W-:Y:S02]  /*0bb0*/  FSEL R28, R35, R28, !P1 ;  /* 0x0000001c231c7208 */ /* 0x000fe40004800000 */
[----:B------:R-:W-:Y:S01]  /*0bc0*/  IADD3 R31, R7, 0x400, RZ ;  /* 0x00000400071f7810 */ /* 0x000fe20007ffe0ff */
[----:B------:R-:W-:Y:S01]  /*0bd0*/  FADD R32, R32, -R34 ;  /* 0x8000002220207221 */ /* 0x000fe20000000000 */
[----:B------:R-:W-:-:S03]  /*0be0*/  FSEL R30, R37, R36, !P1 ;  /* 0x00000024251e7208 */ /* 0x000fc60004800000 */
[----:B------:R-:W-:Y:S01]  /*0bf0*/  @!P1 FFMA R26, R25, R32, R26 ;  /* 0x00000020191a9223 */ /* 0x000fe2000000001a */
[----:B------:R-:W-:Y:S02]  /*0c00*/  IMAD.MOV.U32 R32, RZ, RZ, RZ ;  /* 0x000000ffff207224 */ /* 0x000fe400078e00ff */
[----:B------:R-:W-:Y:S01]  /*0c10*/  IMAD.WIDE R24, R31, R0, c[0x0][0x160] ;  /* 0x000058001f187625 */ /* 0x000fe200078e0200 */
[----:B------:R-:W-:-:S04]  /*0c20*/  FSEL R29, R34, R29, !P1 ;  /* 0x0000001d221d7208 */ /* 0x000fc80004800000 */
[----:B------:R0:W4:Y:S02]  /*0c30*/  @!P1 LDG.E.EF R32, [R24.64] ;  /* 0x0000000418209981 */ /* 0x000124000c0e1900 */
[----:B0-----:R-:W-:Y:S01]  /*0c40*/  IMAD.WIDE R24, R31, R11, c[0x0][0x178] ;  /* 0x00005e001f187625 */ /* 0x001fe200078e020b */
[----:B--2---:R-:W-:-:S03]  /*0c50*/  PRMT R35, R33, 0x7632, R35 ;  /* 0x0000763221237816 */ /* 0x004fc60000000023 */
[----:B------:R-:W-:Y:S02]  /*0c60*/  IMAD.U32 R33, R33, 0x10000, RZ ;  /* 0x0001000021217824 */ /* 0x000fe400078e00ff */
[----:B------:R-:W-:Y:S02]  /*0c70*/  IMAD.U32 R36, R35, 0x10000, RZ ;  /* 0x0001000023247824 */ /* 0x000fe400078e00ff */
[----:B---3--:R-:W-:Y:S01]  /*0c80*/  FADD R33, R22, R33 ;  /* 0x0000002116217221 */ /* 0x008fe20000000000 */
[----:B------:R-:W2:Y:S01]  /*0c90*/  LDG.E.EL R35, [R20.64+0x800] ;  /* 0x0008000414237981 */ /* 0x000ea2000c2e1900 */
[----:B------:R-:W-:Y:S02]  /*0ca0*/  FADD R34, R23, R36 ;  /* 0x0000002417227221 */ /* 0x000fe40000000000 */
[----:B------:R-:W-:Y:S01]  /*0cb0*/  CS2R R22, SRZ ;  /* 0x0000000000167805 */ /* 0x000fe2000001ff00 */
[----:B------:R-:W3:Y:S05]  /*0cc0*/  LDG.E.EL R36, [R14.64+0x800] ;  /* 0x000800040e247981 */ /* 0x000eea000c2e1900 */
[----:B------:R-:W5:Y:S01]  /*0cd0*/  @!P1 LDG.E.EF.64 R22, [R24.64] ;  /* 0x0000000418169981 */ /* 0x000f62000c0e1b00 */
[----:B------:R-:W-:-:S02]  /*0ce0*/  ISETP.LT.AND P0, PT, R5, 0x200, PT ;  /* 0x000002000500780c */ /* 0x000fc40003f01270 */
[----:B-----5:R-:W-:Y:S01]  /*0cf0*/  I2FP.F32.S32 R37, R22 ;  /* 0x0000001600257245 */ /* 0x020fe20000201400 */
[----:B---3--:R-:W-:Y:S01]  /*0d00*/  IMAD.U32 R22, R36, 0x10000, RZ ;  /* 0x0001000024167824 */ /* 0x008fe200078e00ff */
[----:B------:R-:W-:-:S03]  /*0d10*/  I2FP.F32.S32 R23, R23 ;  /* 0x0000001700177245 */ /* 0x000fc60000201400 */
[----:B------:R-:W-:Y:S01]  /*0d20*/  FMUL R24, R10, R37 ;  /* 0x000000250a187220 */ /* 0x000fe20000400000 */
[C---:B--2---:R-:W-:Y:S02]  /*0d30*/  SHF.L.U32 R37, R35.reuse, 0x10, RZ ;  /* 0x0000001023257819 */ /* 0x044fe400000006ff */
[----:B------:R-:W-:Y:S02]  /*0d40*/  PRMT R36, R36, 0x7632, R36 ;  /* 0x0000763224247816 */ /* 0x000fe40000000024 */
[----:B------:R-:W-:Y:S01]  /*0d50*/  PRMT R35, R35, 0x7632, R35 ;  /* 0x0000763223237816 */ /* 0x000fe20000000023 */
[----:B------:R-:W-:Y:S02]  /*0d60*/  FMUL R23, R10, R23 ;  /* 0x000000170a177220 */ /* 0x000fe40000400000 */
[----:B------:R-:W-:Y:S02]  /*0d70*/  IMAD.U32 R36, R36, 0x10000, RZ ;  /* 0x0001000024247824 */ /* 0x000fe400078e00ff */
[----:B------:R-:W-:Y:S01]  /*0d80*/  IMAD.U32 R35, R35, 0x10000, RZ ;  /* 0x0001000023237824 */ /* 0x000fe200078e00ff */
[----:B------:R-:W-:Y:S01]  /*0d90*/  FFMA R22, R22, R24, R37 ;  /* 0x0000001816167223 */ /* 0x000fe20000000025 */
[----:B------:R-:W-:-:S02]  /*0da0*/  FSEL R24, R13, R12, !P1 ;  /* 0x0000000c0d187208 */ /* 0x000fc40004800000 */
[----:B------:R-:W-:Y:S01]  /*0db0*/  FFMA R35, R36, R23, R35 ;  /* 0x0000001724237223 */ /* 0x000fe20000000023 */
[----:B------:R-:W-:-:S04]  /*0dc0*/  SEL R36, RZ, 0x3f800000, !P0 ;  /* 0x3f800000ff247807 */ /* 0x000fc80004000000 */
[----:B------:R-:W-:Y:S01]  /*0dd0*/  FSEL R36, R13, R36, !P1 ;  /* 0x000000240d247208 */ /* 0x000fe20004800000 */
[----:B------:R-:W-:Y:S01]  /*0de0*/  FADD R13, R24, 1 ;  /* 0x3f800000180d7421 */ /* 0x000fe20000000000 */
[C---:B----4-:R-:W-:Y:S01]  /*0df0*/  PRMT R23, R32.reuse, 0x7632, R23 ;  /* 0x0000763220177816 */ /* 0x050fe20000000017 */
[----:B------:R-:W-:-:S03]  /*0e00*/  IMAD.U32 R32, R32, 0x10000, RZ ;  /* 0x0001000020207824 */ /* 0x000fc600078e00ff */
[----:B------:R-:W-:Y:S01]  /*0e10*/  FSEL R13, R13, R36, !P1 ;  /* 0x000000240d0d7208 */ /* 0x000fe20004800000 */
[----:B------:R-:W-:-:S04]  /*0e20*/  FFMA R33, R33, R22, R32 ;  /* 0x0000001621217223 */ /* 0x000fc80000000020 */
[----:B------:R-:W-:-:S04]  /*0e30*/  FADD R13, R13, 1 ;  /* 0x3f8000000d0d7421 */ /* 0x000fc80000000000 */
[----:B------:R-:W0:Y:S01]  /*0e40*/  MUFU.RCP R32, R13 ;  /* 0x0000000d00207308 */ /* 0x000e220000001000 */
[----:B------:R-:W-:Y:S01]  /*0e50*/  IMAD.U32 R23, R23, 0x10000, RZ ;  /* 0x0001000017177824 */ /* 0x000fe200078e00ff */
[----:B------:R-:W-:-:S03]  /*0e60*/  FADD R25, -R28, R33 ;  /* 0x000000211c197221 */ /* 0x000fc60000000100 */
[----:B------:R-:W-:Y:S01]  /*0e70*/  FFMA R34, R34, R35, R23 ;  /* 0x0000002322227223 */ /* 0x000fe20000000017 */
[----:B0-----:R-:W-:-:S04]  /*0e80*/  FFMA R35, R25, R32, R28 ;  /* 0x0000002019237223 */ /* 0x001fc8000000001c */
[----:B------:R-:W-:-:S04]  /*0e90*/  FADD R36, R33, -R35 ;  /* 0x8000002321247221 */ /* 0x000fc80000000000 */
[----:B------:R-:W-:Y:S01]  /*0ea0*/  @!P1 FFMA R27, R25, R36, R27 ;  /* 0x00000024191b9223 */ /* 0x000fe2000000001b */
[----:B------:R-:W-:Y:S01]  /*0eb0*/  FADD R25, -R29, R34 ;  /* 0x000000221d197221 */ /* 0x000fe20000000100 */
[----:B------:R-:W-:Y:S01]  /*0ec0*/  ISETP.LT.AND P0, PT, R5, 0x200, PT ;  /* 0x000002000500780c */ /* 0x000fe20003f01270 */
[----:B------:R-:W-:Y:S01]  /*0ed0*/  IMAD.WIDE R22, R31, R0, c[0x0][0x1a0] ;  /* 0x000068001f167625 */ /* 0x000fe200078e0200 */
[----:B------:R-:W-:Y:S01]  /*0ee0*/  F2FP.BF16.PACK_AB R31, R34, R33 ;  /* 0x00000021221f723e */ /* 0x000fe200000010ff */
[----:B------:R-:W-:Y:S01]  /*0ef0*/  FFMA R32, R32, R25, R29 ;  /* 0x0000001920207223 */ /* 0x000fe2000000001d */
[----:B------:R-:W-:Y:S01]  /*0f00*/  FADD R12, R12, 1 ;  /* 0x3f8000000c0c7421 */ /* 0x000fe20000000000 */
[----:B------:R-:W-:Y:S02]  /*0f10*/  SEL R13, RZ, 0x3f800000, !P0 ;  /* 0x3f800000ff0d7807 */ /* 0x000fe40004000000 */
[----:B------:R-:W-:Y:S01]  /*0f20*/  FADD R34, R34, -R32 ;  /* 0x8000002022227221 */ /* 0x000fe20000000000 */
[----:B------:R-:W-:Y:S01]  /*0f30*/  IADD3 R33, R7, 0x600, RZ ;  /* 0x0000060007217810 */ /* 0x000fe20007ffe0ff */
[----:B------:R0:W-:Y:S02]  /*0f40*/  @!P1 STG.E [R22.64], R31 ;  /* 0x0000001f16009986 */ /* 0x0001e4000c101904 */
[----:B------:R-:W-:Y:S01]  /*0f50*/  @!P1 FFMA R26, R25, R34, R26 ;  /* 0x00000022191a9223 */ /* 0x000fe2000000001a */
[----:B0-----:R-:W-:Y:S01]  /*0f60*/  FSEL R23, R12, R13, !P1 ;  /* 0x0000000d0c177208 */ /* 0x001fe20004800000 */
[----:B------:R-:W-:Y:S01]  /*0f70*/  FADD R22, R24, 1 ;  /* 0x3f80000018167421 */ /* 0x000fe20000000000 */
[----:B------:R-:W-:Y:S01]  /*0f80*/  CS2R R12, SRZ ;  /* 0x00000000000c7805 */ /* 0x000fe2000001ff00 */
[----:B------:R-:W-:Y:S01]  /*0f90*/  IMAD.WIDE R24, R33, R11, c[0x0][0x178] ;  /* 0x00005e0021187625 */ /* 0x000fe200078e020b */
[----:B------:R-:W-:Y:S01]  /*0fa0*/  FADD R11, R30, 1 ;  /* 0x3f8000001e0b7421 */ /* 0x000fe20000000000 */
[----:B------:R-:W2:Y:S04]  /*0fb0*/  LDG.E.EL R37, [R14.64+0xc00] ;  /* 0x000c00040e257981 */ /* 0x000ea8000c2e1900 */
[----:B------:R0:W3:Y:S01]  /*0fc0*/  @!P1 LDG.E.EF.64 R12, [R24.64] ;  /* 0x00000004180c9981 */ /* 0x0000e2000c0e1b00 */
[----:B------:R-:W-:-:S03]  /*0fd0*/  FSEL R22, R22, R23, !P1 ;  /* 0x0000001716167208 */ /* 0x000fc60004800000 */
[----:B------:R-:W4:Y:S04]  /*0fe0*/  LDG.E.EL R36, [R20.64+0xc00] ;  /* 0x000c000414247981 */ /* 0x000f28000c2e1900 */
[----:B0-----:R-:W5:Y:S01]  /*0ff0*/  LDG.E.EL R24, [R18.64+0x4000] ;  /* 0x0040000412187981 */ /* 0x001f62000c2e1900 */
[----:B------:R-:W-:Y:S01]  /*1000*/  FSEL R11, R11, R22, !P1 ;  /* 0x000000160b0b7208 */ /* 0x000fe20004800000 */
[----:B------:R-:W-:Y:S02]  /*1010*/  IMAD.MOV.U32 R34, RZ, RZ, RZ ;  /* 0x000000ffff227224 */ /* 0x000fe400078e00ff */
[----:B------:R-:W2:Y:S01]  /*1020*/  LDG.E.EL.64 R22, [R16.64+0x8000] ;  /* 0x0080000410167981 */ /* 0x000ea2000c2e1b00 */
[----:B------:R-:W-:-:S05]  /*1030*/  IMAD.WIDE R30, R33, R0, c[0x0][0x160] ;  /* 0x00005800211e7625 */ /* 0x000fca00078e0200 */
[----:B------:R-:W4:Y:S01]  /*1040*/  @!P1 LDG.E.EF R34, [R30.64] ;  /* 0x000000041e229981 */ /* 0x000f22000c0e1900 */
[----:B------:R-:W-:Y:S02]  /*1050*/  FSEL R28, R35, R28, !P1 ;  /* 0x0000001c231c7208 */ /* 0x000fe40004800000 */
[C---:B-----5:R-:W-:Y:S01]  /*1060*/  PRMT R25, R24.reuse, 0x7632, R25 ;  /* 0x0000763218197816 */ /* 0x060fe20000000019 */
[----:B------:R-:W-:-:S04]  /*1070*/  IMAD.U32 R35, R24, 0x10000, RZ ;  /* 0x0001000018237824 */ /* 0x000fc800078e00ff */
[----:B------:R-:W-:Y:S01]  /*1080*/  IMAD.U32 R24, R25, 0x10000, RZ ;  /* 0x0001000019187824 */ /* 0x000fe200078e00ff */
[----:B---3--:R-:W-:Y:S01]  /*1090*/  I2FP.F32.S32 R25, R12 ;  /* 0x0000000c00197245 */ /* 0x008fe20000201400 */
[----:B--2---:R-:W-:Y:S01]  /*10a0*/  FADD R22, R22, R35 ;  /* 0x0000002316167221 */ /* 0x004fe20000000000 */
[C---:B------:R-:W-:Y:S01]  /*10b0*/  IMAD.U32 R35, R37.reuse, 0x10000, RZ ;  /* 0x0001000025237824 */ /* 0x040fe200078e00ff */
[----:B------:R-:W-:Y:S01]  /*10c0*/  I2FP.F32.S32 R13, R13 ;  /* 0x0000000d000d7245 */ /* 0x000fe20000201400 */
[----:B----4-:R-:W-:Y:S01]  /*10d0*/  IMAD.U32 R12, R36, 0x10000, RZ ;  /* 0x00010000240c7824 */ /* 0x010fe200078e00ff */
[----:B------:R-:W-:Y:S01]  /*10e0*/  FMUL R25, R10, R25 ;  /* 0x000000190a197220 */ /* 0x000fe20000400000 */
[----:B------:R-:W-:Y:S02]  /*10f0*/  PRMT R37, R37, 0x7632, R37 ;  /* 0x0000763225257816 */ /* 0x000fe40000000025 */
[----:B------:R-:W-:Y:S01]  /*1100*/  PRMT R36, R36, 0x7632, R36 ;  /* 0x0000763224247816 */ /* 0x000fe20000000024 */
[--C-:B------:R-:W-:Y:S01]  /*1110*/  FFMA R35, R35, R25, R12.reuse ;  /* 0x0000001923237223 */ /* 0x100fe2000000000c */
[----:B------:R-:W-:Y:S01]  /*1120*/  FMUL R13, R10, R13 ;  /* 0x0000000d0a0d7220 */ /* 0x000fe20000400000 */
[----:B------:R-:W-:Y:S01]  /*1130*/  IMAD.U32 R37, R37, 0x10000, RZ ;  /* 0x0001000025257824 */ /* 0x000fe200078e00ff */
[----:B------:R-:W-:Y:S01]  /*1140*/  PRMT R12, R34, 0x7632, R12 ;  /* 0x00007632220c7816 */ /* 0x000fe2000000000c */
[----:B------:R-:W-:Y:S01]  /*1150*/  IMAD.U32 R36, R36, 0x10000, RZ ;  /* 0x0001000024247824 */ /* 0x000fe200078e00ff */
[----:B------:R-:W-:-:S03]  /*1160*/  FADD R23, R23, R24 ;  /* 0x0000001817177221 */ /* 0x000fc60000000000 */
[----:B------:R-:W-:Y:S01]  /*1170*/  FFMA R36, R37, R13, R36 ;  /* 0x0000000d25247223 */ /* 0x000fe20000000024 */
[----:B------:R-:W-:Y:S02]  /*1180*/  IMAD.U32 R12, R12, 0x10000, RZ ;  /* 0x000100000c0c7824 */ /* 0x000fe400078e00ff */
[----:B------:R-:W-:Y:S02]  /*1190*/  IMAD.U32 R13, R34, 0x10000, RZ ;  /* 0x00010000220d7824 */ /* 0x000fe400078e00ff */
[----:B------:R-:W-:Y:S02]  /*11a0*/  FFMA R34, R23, R36, R12 ;  /* 0x0000002417227223 */ /* 0x000fe4000000000c */
[----:B------:R-:W-:Y:S01]  /*11b0*/  FFMA R35, R22, R35, R13 ;  /* 0x0000002316237223 */ /* 0x000fe2000000000d */
[----:B------:R-:W-:Y:S01]  /*11c0*/  IMAD.WIDE R24, R33, R0, c[0x0][0x1a0] ;  /* 0x0000680021187625 */ /* 0x000fe200078e0200 */
[----:B------:R-:W-:-:S03]  /*11d0*/  IADD3 R33, R7, 0x800, RZ ;  /* 0x0000080007217810 */ /* 0x000fc60007ffe0ff */
[----:B------:R-:W-:Y:S01]  /*11e0*/  F2FP.BF16.PACK_AB R23, R34, R35 ;  /* 0x000000232217723e */ /* 0x000fe200000010ff */
[----:B------:R-:W-:Y:S01]  /*11f0*/  IMAD.MOV.U32 R22, RZ, RZ, 0x4 ;  /* 0x00000004ff167424 */ /* 0x000fe200078e00ff */
[----:B------:R-:W-:-:S03]  /*1200*/  CS2R R12, SRZ ;  /* 0x00000000000c7805 */ /* 0x000fc6000001ff00 */
[----:B------:R0:W-:Y:S04]  /*1210*/  @!P1 STG.E [R24.64], R23 ;  /* 0x0000001718009986 */ /* 0x0001e8000c101904 */
[----:B------:R1:W2:Y:S04]  /*1220*/  LDG.E.EL R14, [R14.64+0x1000] ;  /* 0x001000040e0e7981 */ /* 0x0002a8000c2e1900 */
[----:B------:R-:W3:Y:S01]  /*1230*/  LDG.E.EL R20, [R20.64+0x1000] ;  /* 0x0010000414147981 */ /* 0x000ee2000c2e1900 */
[----:B0-----:R-:W-:-:S03]  /*1240*/  IMAD.WIDE R22, R33, R22, c[0x0][0x178] ;  /* 0x00005e0021167625 */ /* 0x001fc600078e0216 */
[----:B------:R-:W4:Y:S04]  /*1250*/  LDG.E.EL R37, [R18.64+0x4400] ;  /* 0x0044000412257981 */ /* 0x000f28000c2e1900 */
[----:B------:R0:W5:Y:S01]  /*1260*/  @!P1 LDG.E.EF.64 R12, [R22.64] ;  /* 0x00000004160c9981 */ /* 0x000162000c0e1b00 */
[----:B------:R-:W-:Y:S02]  /*1270*/  IMAD.MOV.U32 R36, RZ, RZ, RZ ;  /* 0x000000ffff247224 */ /* 0x000fe400078e00ff */
[----:B------:R-:W-:Y:S01]  /*1280*/  IMAD.WIDE R30, R33, R0, c[0x0][0x160] ;  /* 0x00005800211e7625 */ /* 0x000fe200078e0200 */
[----:B------:R-:W2:Y:S04]  /*1290*/  LDG.E.EL.64 R24, [R16.64+0x8800] ;  /* 0x0088000410187981 */ /* 0x000ea8000c2e1b00 */
[----:B------:R-:W4:Y:S01]  /*12a0*/  @!P1 LDG.E.EF R36, [R30.64] ;  /* 0x000000041e249981 */ /* 0x000f22000c0e1900 */
[----:B0-----:R-:W-:-:S05]  /*12b0*/  FADD R22, R11, 1 ;  /* 0x3f8000000b167421 */ /* 0x001fca0000000000 */
[----:B------:R-:W-:Y:S02]  /*12c0*/  FSEL R11, R22, R11, !P1 ;  /* 0x0000000b160b7208 */ /* 0x000fe40004800000 */
[----:B------:R-:W-:Y:S01]  /*12d0*/  FSEL R32, R32, R29, !P1 ;  /* 0x0000001d20207208 */ /* 0x000fe20004800000 */
[----:B---3--:R-:W-:Y:S01]  /*12e0*/  IMAD.U32 R23, R20, 0x10000, RZ ;  /* 0x0001000014177824 */ /* 0x008fe200078e00ff */
[----:B-----5:R-:W-:Y:S02]  /*12f0*/  I2FP.F32.S32 R12, R12 ;  /* 0x0000000c000c7245 */ /* 0x020fe40000201400 */
[----:B------:R-:W-:-:S03]  /*1300*/  I2FP.F32.S32 R13, R13 ;  /* 0x0000000d000d7245 */ /* 0x000fc60000201400 */
[----:B-1----:R-:W-:Y:S01]  /*1310*/  FMUL R15, R10, R12 ;  /* 0x0000000c0a0f7220 */ /* 0x002fe20000400000 */
[C---:B--2---:R-:W-:Y:S01]  /*1320*/  IMAD.U32 R12, R14.reuse, 0x10000, RZ ;  /* 0x000100000e0c7824 */ /* 0x044fe200078e00ff */
[----:B------:R-:W-:-:S03]  /*1330*/  PRMT R14, R14, 0x7632, R14 ;  /* 0x000076320e0e7816 */ /* 0x000fc6000000000e */
[----:B------:R-:W-:Y:S01]  /*1340*/  FFMA R12, R12, R15, R23 ;  /* 0x0000000f0c0c7223 */ /* 0x000fe20000000017 */
[----:B------:R-:W-:Y:S01]  /*1350*/  FMUL R15, R10, R13 ;  /* 0x0000000d0a0f7220 */ /* 0x000fe20000400000 */
[----:B------:R-:W-:Y:S01]  /*1360*/  PRMT R10, R20, 0x7632, R10 ;  /* 0x00007632140a7816 */ /* 0x000fe2000000000a */
[----:B------:R-:W-:Y:S01]  /*1370*/  FADD R20, R11, 1 ;  /* 0x3f8000000b147421 */ /* 0x000fe20000000000 */
[----:B------:R-:W-:Y:S02]  /*1380*/  IMAD.U32 R13, R14, 0x10000, RZ ;  /* 0x000100000e0d7824 */ /* 0x000fe400078e00ff */
[----:B------:R-:W-:Y:S02]  /*1390*/  SHF.L.U32 R14, R10, 0x10, RZ ;  /* 0x000000100a0e7819 */ /* 0x000fe400000006ff */
[----:B------:R-:W-:-:S05]  /*13a0*/  FSEL R10, R20, R11, !P1 ;  /* 0x0000000b140a7208 */ /* 0x000fca0004800000 */
[----:B------:R-:W-:Y:S01]  /*13b0*/  FADD R11, R10, R10 ;  /* 0x0000000a0a0b7221 */ /* 0x000fe20000000000 */
[----:B------:R-:W-:-:S03]  /*13c0*/  FFMA R13, R13, R15, R14 ;  /* 0x0000000f0d0d7223 */ /* 0x000fc6000000000e */
[C---:B------:R-:W-:Y:S01]  /*13d0*/  FMUL R14, R11.reuse, 16777216 ;  /* 0x4b8000000b0e7820 */ /* 0x040fe20000400000 */
[----:B------:R-:W-:Y:S01]  /*13e0*/  FSETP.GEU.AND P0, PT, R11, 1.175494350822287508e-38, PT ;  /* 0x008000000b00780b */ /* 0x000fe20003f0e000 */
[----:B----4-:R-:W-:-:S03]  /*13f0*/  IMAD.U32 R15, R37, 0x10000, RZ ;  /* 0x00010000250f7824 */ /* 0x010fc600078e00ff */
[----:B------:R-:W-:Y:S01]  /*1400*/  FSEL R21, R14, R11, !P0 ;  /* 0x0000000b0e157208 */ /* 0x000fe20004000000 */
[----:B------:R-:W-:Y:S01]  /*1410*/  FADD R24, R24, R15 ;  /* 0x0000000f18187221 */ /* 0x000fe20000000000 */
[----:B------:R-:W-:Y:S02]  /*1420*/  IMAD.U32 R15, R36, 0x10000, RZ ;  /* 0x00010000240f7824 */ /* 0x000fe400078e00ff */
[----:B------:R-:W0:Y:S02]  /*1430*/  MUFU.RCP R14, R21 ;  /* 0x00000015000e7308 */ /* 0x000e240000001000 */
[----:B------:R-:W-:Y:S01]  /*1440*/  FFMA R12, R24, R12, R15 ;  /* 0x0000000c180c7223 */ /* 0x000fe2000000000f */
[----:B------:R-:W-:-:S05]  /*1450*/  FMUL R15, R10, 16777216 ;  /* 0x4b8000000a0f7820 */ /* 0x000fca0000400000 */
[----:B------:R1:W2:Y:S01]  /*1460*/  MUFU.RCP R23, R22 ;  /* 0x0000001600177308 */ /* 0x0002a20000001000 */
[----:B------:R-:W-:-:S05]  /*1470*/  FSEL R15, R15, R10, !P0 ;  /* 0x0000000a0f0f7208 */ /* 0x000fca0004000000 */
[----:B0-----:R-:W-:Y:S01]  /*1480*/  FMUL R14, R14, R15 ;  /* 0x0000000f0e0e7220 */ /* 0x001fe20000400000 */
[----:B------:R-:W-:Y:S01]  /*1490*/  FADD R15, -R28, R35 ;  /* 0x000000231c0f7221 */ /* 0x000fe20000000100 */
[----:B------:R-:W-:Y:S01]  /*14a0*/  PRMT R37, R37, 0x7632, R37 ;  /* 0x0000763225257816 */ /* 0x000fe20000000025 */
[----:B-1----:R-:W-:Y:S02]  /*14b0*/  FADD R22, -R32, R34 ;  /* 0x0000002220167221 */ /* 0x002fe40000000100 */
[----:B--2---:R-:W-:Y:S01]  /*14c0*/  FFMA R29, R15, R23, R28 ;  /* 0x000000170f1d7223 */ /* 0x004fe2000000001c */
[----:B------:R-:W-:Y:S01]  /*14d0*/  PRMT R36, R36, 0x7632, R36 ;  /* 0x0000763224247816 */ /* 0x000fe20000000024 */
[----:B------:R-:W0:Y:S03]  /*14e0*/  MUFU.RCP R20, R20 ;  /* 0x0000001400147308 */ /* 0x000e260000001000 */
[----:B------:R-:W-:Y:S01]  /*14f0*/  FSEL R21, R29, R28, !P1 ;  /* 0x0000001c1d157208 */ /* 0x000fe20004800000 */
[----:B------:R-:W-:Y:S01]  /*1500*/  IMAD.U32 R28, R37, 0x10000, RZ ;  /* 0x00010000251c7824 */ /* 0x000fe200078e00ff */
[----:B------:R-:W-:Y:S01]  /*1510*/  FFMA R23, R23, R22, R32 ;  /* 0x0000001617177223 */ /* 0x000fe20000000020 */
[----:B------:R-:W-:-:S02]  /*1520*/  IMAD.U32 R36, R36, 0x10000, RZ ;  /* 0x0001000024247824 */ /* 0x000fc400078e00ff */
[----:B------:R-:W-:Y:S01]  /*1530*/  FADD R31, R25, R28 ;  /* 0x0000001c191f7221 */ /* 0x000fe20000000000 */
[----:B------:R-:W-:Y:S01]  /*1540*/  FADD R24, R35, -R29 ;  /* 0x8000001d23187221 */ /* 0x000fe20000000000 */
[----:B------:R-:W-:Y:S02]  /*1550*/  FSEL R25, R23, R32, !P1 ;  /* 0x0000002017197208 */ /* 0x000fe40004800000 */
[----:B------:R-:W-:Y:S01]  /*1560*/  FFMA R13, R31, R13, R36 ;  /* 0x0000000d1f0d7223 */ /* 0x000fe20000000024 */
[----:B------:R-:W-:Y:S01]  /*1570*/  FADD R29, R34, -R23 ;  /* 0x80000017221d7221 */ /* 0x000fe20000000000 */
[----:B------:R-:W-:Y:S01]  /*1580*/  @!P1 FFMA R27, R15, R24, R27 ;  /* 0x000000180f1b9223 */ /* 0x000fe2000000001b */
[----:B------:R-:W-:Y:S01]  /*1590*/  FADD R24, -R21, R12 ;  /* 0x0000000c15187221 */ /* 0x000fe20000000100 */
[----:B------:R-:W-:Y:S01]  /*15a0*/  FADD R23, -R25, R13 ;  /* 0x0000000d19177221 */ /* 0x000fe20000000100 */
[----:B------:R-:W-:Y:S01]  /*15b0*/  FADD R15, R11, R11 ;  /* 0x0000000b0b0f7221 */ /* 0x000fe20000000000 */
[----:B------:R-:W-:Y:S01]  /*15c0*/  @!P1 FFMA R26, R22, R29, R26 ;  /* 0x0000001d161a9223 */ /* 0x000fe2000000001a */
[----:B0-----:R-:W-:Y:S01]  /*15d0*/  FFMA R22, R24, R20, R21 ;  /* 0x0000001418167223 */ /* 0x001fe20000000015 */
[----:B------:R-:W-:-:S02]  /*15e0*/  FFMA R28, R20, R23, R25 ;  /* 0x00000017141c7223 */ /* 0x000fc40000000019 */
[C---:B------:R-:W-:Y:S01]  /*15f0*/  FSETP.GEU.AND P3, PT, |R15|.reuse, 1.175494350822287508e-38, PT ;  /* 0x008000000f00780b */ /* 0x040fe20003f6e200 */
[----:B------:R-:W-:Y:S01]  /*1600*/  FMUL R20, R15, 0.25 ;  /* 0x3e8000000f147820 */ /* 0x000fe20000400000 */
[----:B------:R-:W-:Y:S02]  /*1610*/  FSETP.NEU.AND P2, PT, R11, RZ, PT ;  /* 0x000000ff0b00720b */ /* 0x000fe40003f4d000 */
[----:B------:R-:W-:Y:S02]  /*1620*/  FSEL R29, R22, R21, !P1 ;  /* 0x00000015161d7208 */ /* 0x000fe40004800000 */
[----:B------:R-:W-:Y:S02]  /*1630*/  FSEL R30, R28, R25, !P1 ;  /* 0x000000191c1e7208 */ /* 0x000fe40004800000 */
[----:B------:R-:W-:Y:S01]  /*1640*/  FSETP.GT.AND P0, PT, |R15|, 8.50705917302346158658e+37, PT ;  /* 0x7e8000000f00780b */ /* 0x000fe20003f04200 */
[----:B------:R-:W-:Y:S01]  /*1650*/  FADD R25, R13, -R28 ;  /* 0x8000001c0d197221 */ /* 0x000fe20000000000 */
[----:B------:R-:W-:Y:S01]  /*1660*/  FSEL R21, R14, RZ, P2 ;  /* 0x000000ff0e157208 */ /* 0x000fe20001000000 */
[----:B------:R-:W-:Y:S01]  /*1670*/  FADD R14, R12, -R22 ;  /* 0x800000160c0e7221 */ /* 0x000fe20000000000 */
[----:B------:R-:W-:Y:S01]  /*1680*/  FADD R22, -R29, R30 ;  /* 0x0000001e1d167221 */ /* 0x000fe20000000100 */
[----:B------:R-:W-:Y:S01]  /*1690*/  FSEL R28, R20, R15, P0 ;  /* 0x0000000f141c7208 */ /* 0x000fe20000000000 */
[----:B------:R-:W-:Y:S01]  /*16a0*/  @!P1 FFMA R26, R23, R25, R26 ;  /* 0x00000019171a9223 */ /* 0x000fe2000000001a */
[----:B------:R-:W-:Y:S01]  /*16b0*/  @!P1 FFMA R27, R24, R14, R27 ;  /* 0x0000000e181b9223 */ /* 0x000fe2000000001b */
[C---:B------:R-:W-:Y:S01]  /*16c0*/  FFMA R14, R22.reuse, R21, R29 ;  /* 0x00000015160e7223 */ /* 0x040fe2000000001d */
[----:B------:R-:W-:Y:S01]  /*16d0*/  FMUL R23, R22, R22 ;  /* 0x0000001616177220 */ /* 0x000fe20000400000 */
[----:B------:R-:W-:Y:S01]  /*16e0*/  @!P3 FMUL R28, R28, 16777216 ;  /* 0x4b8000001c1cb820 */ /* 0x000fe20000400000 */
[----:B------:R-:W-:-:S02]  /*16f0*/  FADD R26, R27, R26 ;  /* 0x0000001a1b1a7221 */ /* 0x000fc40000000000 */
[----:B------:R-:W-:Y:S01]  /*1700*/  FMUL R23, R23, R10 ;  /* 0x0000000a17177220 */ /* 0x000fe20000400000 */
[----:B------:R-:W0:Y:S02]  /*1710*/  SHFL.BFLY PT, R25, R14, 0x10, 0x1f ;  /* 0x0e001f000e197f89 */ /* 0x000e2400000e0000 */
[----:B------:R-:W1:Y:S01]  /*1720*/  MUFU.RCP R28, R28 ;  /* 0x0000001c001c7308 */ /* 0x000e620000001000 */
[----:B------:R-:W-:Y:S01]  /*1730*/  FFMA R23, R21, R23, R26 ;  /* 0x0000001715177223 */ /* 0x000fe2000000001a */
[----:B------:R-:W-:-:S04]  /*1740*/  FMUL R10, R11, 0.25 ;  /* 0x3e8000000b0a7820 */ /* 0x000fc80000400000 */
[----:B------:R-:W2:Y:S01]  /*1750*/  SHFL.BFLY PT, R22, R23, 0x10, 0x1f ;  /* 0x0e001f0017167f89 */ /* 0x000ea200000e0000 */
[----:B------:R-:W-:Y:S01]  /*1760*/  FSEL R21, R10, R11, P0 ;  /* 0x0000000b0a157208 */ /* 0x000fe20000000000 */
[----:B------:R-:W-:-:S04]  /*1770*/  FADD R10, R15, R15 ;  /* 0x0000000f0f0a7221 */ /* 0x000fc80000000000 */
[----:B------:R-:W-:Y:S01]  /*1780*/  @!P3 FMUL R21, R21, 16777216 ;  /* 0x4b8000001515b820 */ /* 0x000fe20000400000 */
[----:B------:R-:W-:Y:S02]  /*1790*/  FSETP.GEU.AND P3, PT, |R10|, 1.175494350822287508e-38, PT ;  /* 0x008000000a00780b */ /* 0x000fe40003f6e200 */
[----:B------:R-:W-:Y:S01]  /*17a0*/  FSETP.NEU.AND P2, PT, R15, RZ, PT ;  /* 0x000000ff0f00720b */ /* 0x000fe20003f4d000 */
[----:B-1----:R-:W-:Y:S01]  /*17b0*/  FMUL R24, R28, R21 ;  /* 0x000000151c187220 */ /* 0x002fe20000400000 */
[C---:B------:R-:W-:Y:S01]  /*17c0*/  FMUL R21, R10.reuse, 0.25 ;  /* 0x3e8000000a157820 */ /* 0x040fe20000400000 */
[----:B------:R-:W-:-:S03]  /*17d0*/  FSETP.GT.AND P0, PT, |R10|, 8.50705917302346158658e+37, PT ;  /* 0x7e8000000a00780b */ /* 0x000fc60003f04200 */
[----:B------:R-:W-:Y:S01]  /*17e0*/  FSEL R24, R24, RZ, P2 ;  /* 0x000000ff18187208 */ /* 0x000fe20001000000 */
[----:B0-----:R-:W-:Y:S01]  /*17f0*/  FADD R25, -R14, R25 ;  /* 0x000000190e197221 */ /* 0x001fe20000000100 */
[----:B------:R-:W-:-:S03]  /*1800*/  FSEL R27, R21, R10, P0 ;  /* 0x0000000a151b7208 */ /* 0x000fc60000000000 */
[C---:B------:R-:W-:Y:S01]  /*1810*/  FFMA R14, R25.reuse, R24, R14 ;  /* 0x00000018190e7223 */ /* 0x040fe2000000000e */
[----:B------:R-:W-:Y:S01]  /*1820*/  FMUL R26, R25, R25 ;  /* 0x00000019191a7220 */ /* 0x000fe20000400000 */
[----:B------:R-:W-:Y:S01]  /*1830*/  @!P3 FMUL R27, R27, 16777216 ;  /* 0x4b8000001b1bb820 */ /* 0x000fe20000400000 */
[----:B--2---:R-:W-:Y:S02]  /*1840*/  FADD R23, R23, R22 ;  /* 0x0000001617177221 */ /* 0x004fe40000000000 */
[----:B------:R-:W-:Y:S01]  /*1850*/  FMUL R26, R11, R26 ;  /* 0x0000001a0b1a7220 */ /* 0x000fe20000400000 */
[----:B------:R-:W0:Y:S02]  /*1860*/  SHFL.BFLY PT, R25, R14, 0x8, 0x1f ;  /* 0x0d001f000e197f89 */ /* 0x000e2400000e0000 */
[----:B------:R-:W1:Y:S01]  /*1870*/  MUFU.RCP R27, R27 ;  /* 0x0000001b001b7308 */ /* 0x000e620000001000 */
[----:B------:R-:W-:Y:S01]  /*1880*/  FFMA R23, R24, R26, R23 ;  /* 0x0000001a18177223 */ /* 0x000fe20000000017 */
[----:B------:R-:W-:Y:S01]  /*1890*/  FSEL R20, R20, R15, P0 ;  /* 0x0000000f14147208 */ /* 0x000fe20000000000 */
[----:B------:R-:W-:-:S03]  /*18a0*/  FADD R11, R10, R10 ;  /* 0x0000000a0a0b7221 */ /* 0x000fc60000000000 */
[----:B------:R-:W2:Y:S01]  /*18b0*/  SHFL.BFLY PT, R22, R23, 0x8, 0x1f ;  /* 0x0d001f0017167f89 */ /* 0x000ea200000e0000 */
[----:B------:R-:W-:Y:S01]  /*18c0*/  @!P3 FMUL R20, R20, 16777216 ;  /* 0x4b8000001414b820 */ /* 0x000fe20000400000 */
[C---:B------:R-:W-:Y:S02]  /*18d0*/  FSETP.GEU.AND P3, PT, |R11|.reuse, 1.175494350822287508e-38, PT ;  /* 0x008000000b00780b */ /* 0x040fe40003f6e200 */
[----:B------:R-:W-:Y:S02]  /*18e0*/  FSETP.NEU.AND P2, PT, R10, RZ, PT ;  /* 0x000000ff0a00720b */ /* 0x000fe40003f4d000 */
[----:B------:R-:W-:Y:S01]  /*18f0*/  FSETP.GT.AND P0, PT, |R11|, 8.50705917302346158658e+37, PT ;  /* 0x7e8000000b00780b */ /* 0x000fe20003f04200 */
[----:B-1----:R-:W-:Y:S01]  /*1900*/  FMUL R24, R27, R20 ;  /* 0x000000141b187220 */ /* 0x002fe20000400000 */
[----:B------:R-:W-:-:S04]  /*1910*/  FMUL R20, R11, 0.25 ;  /* 0x3e8000000b147820 */ /* 0x000fc80000400000 */
[----:B------:R-:W-:Y:S01]  /*1920*/  FSEL R24, R24, RZ, P2 ;  /* 0x000000ff18187208 */ /* 0x000fe20001000000 */
[----:B0-----:R-:W-:Y:S01]  /*1930*/  FADD R25, -R14, R25 ;  /* 0x000000190e197221 */ /* 0x001fe20000000100 */
[----:B------:R-:W-:-:S03]  /*1940*/  FSEL R27, R20, R11, P0 ;  /* 0x0000000b141b7208 */ /* 0x000fc60000000000 */
[C---:B------:R-:W-:Y:S01]  /*1950*/  FMUL R26, R25.reuse, R25 ;  /* 0x00000019191a7220 */ /* 0x040fe20000400000 */
[----:B------:R-:W-:Y:S01]  /*1960*/  FFMA R14, R25, R24, R14 ;  /* 0x00000018190e7223 */ /* 0x000fe2000000000e */
[----:B------:R-:W-:Y:S02]  /*1970*/  @!P3 FMUL R27, R27, 16777216 ;  /* 0x4b8000001b1bb820 */ /* 0x000fe40000400000 */
[----:B------:R-:W-:Y:S01]  /*1980*/  FMUL R26, R15, R26 ;  /* 0x0000001a0f1a7220 */ /* 0x000fe20000400000 */
[----:B--2---:R-:W-:Y:S01]  /*1990*/  FADD R23, R23, R22 ;  /* 0x0000001617177221 */ /* 0x004fe20000000000 */
[----:B------:R-:W0:Y:S02]  /*19a0*/  SHFL.BFLY PT, R25, R14, 0x4, 0x1f ;  /* 0x0c801f000e197f89 */ /* 0x000e2400000e0000 */
[----:B------:R-:W1:Y:S01]  /*19b0*/  MUFU.RCP R27, R27 ;  /* 0x0000001b001b7308 */ /* 0x000e620000001000 */
[----:B------:R-:W-:Y:S01]  /*19c0*/  FFMA R23, R24, R26, R23 ;  /* 0x0000001a18177223 */ /* 0x000fe20000000017 */
[----:B------:R-:W-:Y:S01]  /*19d0*/  FSEL R22, R21, R10, P0 ;  /* 0x0000000a15167208 */ /* 0x000fe20000000000 */
[----:B------:R-:W-:-:S03]  /*19e0*/  FADD R15, R11, R11 ;  /* 0x0000000b0b0f7221 */ /* 0x000fc60000000000 */
[----:B------:R-:W2:Y:S01]  /*19f0*/  SHFL.BFLY PT, R24, R23, 0x4, 0x1f ;  /* 0x0c801f0017187f89 */ /* 0x000ea200000e0000 */
[----:B------:R-:W-:Y:S01]  /*1a00*/  @!P3 FMUL R22, R22, 16777216 ;  /* 0x4b8000001616b820 */ /* 0x000fe20000400000 */
[----:B------:R-:W-:Y:S02]  /*1a10*/  FSETP.GEU.AND P3, PT, |R15|, 1.175494350822287508e-38, PT ;  /* 0x008000000f00780b */ /* 0x000fe40003f6e200 */
[----:B------:R-:W-:Y:S02]  /*1a20*/  FSETP.NEU.AND P2, PT, R11, RZ, PT ;  /* 0x000000ff0b00720b */ /* 0x000fe40003f4d000 */
[----:B------:R-:W-:Y:S01]  /*1a30*/  FSETP.GT.AND P0, PT, |R15|, 8.50705917302346158658e+37, PT ;  /* 0x7e8000000f00780b */ /* 0x000fe20003f04200 */
[----:B-1----:R-:W-:Y:S01]  /*1a40*/  FMUL R21, R27, R22 ;  /* 0x000000161b157220 */ /* 0x002fe20000400000 */
[----:B------:R-:W-:-:S04]  /*1a50*/  FMUL R22, R15, 0.25 ;  /* 0x3e8000000f167820 */ /* 0x000fc80000400000 */
[----:B------:R-:W-:Y:S01]  /*1a60*/  FSEL R21, R21, RZ, P2 ;  /* 0x000000ff15157208 */ /* 0x000fe20001000000 */
[----:B0-----:R-:W-:Y:S01]  /*1a70*/  FADD R25, -R14, R25 ;  /* 0x000000190e197221 */ /* 0x001fe20000000100 */
[----:B------:R-:W-:-:S03]  /*1a80*/  FSEL R26, R22, R15, P0 ;  /* 0x0000000f161a7208 */ /* 0x000fc60000000000 */
[C---:B------:R-:W-:Y:S02]  /*1a90*/  FFMA R14, R25.reuse, R21, R14 ;  /* 0x00000015190e7223 */ /* 0x040fe4000000000e */
[----:B------:R-:W-:Y:S01]  /*1aa0*/  @!P3 FMUL R26, R26, 16777216 ;  /* 0x4b8000001a1ab820 */ /* 0x000fe20000400000 */
[----:B------:R-:W-:Y:S01]  /*1ab0*/  FMUL R27, R25, R25 ;  /* 0x00000019191b7220 */ /* 0x000fe20000400000 */
[----:B--2---:R-:W-:Y:S02]  /*1ac0*/  FADD R24, R23, R24 ;  /* 0x0000001817187221 */ /* 0x004fe40000000000 */
[----:B------:R-:W0:Y:S02]  /*1ad0*/  SHFL.BFLY PT, R23, R14, 0x2, 0x1f ;  /* 0x0c401f000e177f89 */ /* 0x000e2400000e0000 */
[----:B------:R-:W1:Y:S01]  /*1ae0*/  MUFU.RCP R26, R26 ;  /* 0x0000001a001a7308 */ /* 0x000e620000001000 */
[----:B------:R-:W-:Y:S01]  /*1af0*/  FMUL R27, R10, R27 ;  /* 0x0000001b0a1b7220 */ /* 0x000fe20000400000 */
[----:B------:R-:W-:-:S03]  /*1b00*/  FSEL R25, R20, R11, P0 ;  /* 0x0000000b14197208 */ /* 0x000fc60000000000 */
[----:B------:R-:W-:Y:S02]  /*1b10*/  FFMA R24, R21, R27, R24 ;  /* 0x0000001b15187223 */ /* 0x000fe40000000018 */
[----:B------:R-:W-:-:S03]  /*1b20*/  @!P3 FMUL R25, R25, 16777216 ;  /* 0x4b8000001919b820 */ /* 0x000fc60000400000 */
[----:B------:R-:W2:Y:S01]  /*1b30*/  SHFL.BFLY PT, R21, R24, 0x2, 0x1f ;  /* 0x0c401f0018157f89 */ /* 0x000ea200000e0000 */
[C---:B------:R-:W-:Y:S01]  /*1b40*/  FSETP.NEU.AND P0, PT, R15.reuse, RZ, PT ;  /* 0x000000ff0f00720b */ /* 0x040fe20003f0d000 */
[----:B------:R-:W-:Y:S01]  /*1b50*/  FADD R20, R15, R15 ;  /* 0x0000000f0f147221 */ /* 0x000fe20000000000 */
[----:B-1----:R-:W-:-:S04]  /*1b60*/  FMUL R25, R26, R25 ;  /* 0x000000191a197220 */ /* 0x002fc80000400000 */
[----:B------:R-:W-:Y:S02]  /*1b70*/  FSETP.GEU.AND P2, PT, |R20|, 1.175494350822287508e-38, PT ;  /* 0x008000001400780b */ /* 0x000fe40003f4e200 */
[----:B------:R-:W-:Y:S01]  /*1b80*/  FSEL R25, R25, RZ, P0 ;  /* 0x000000ff19197208 */ /* 0x000fe20000000000 */
[----:B0-----:R-:W-:Y:S01]  /*1b90*/  FADD R23, -R14, R23 ;  /* 0x000000170e177221 */ /* 0x001fe20000000100 */
[----:B------:R-:W-:-:S03]  /*1ba0*/  FSETP.GT.AND P0, PT, |R20|, 8.50705917302346158658e+37, PT ;  /* 0x7e8000001400780b */ /* 0x000fc60003f04200 */
[C---:B------:R-:W-:Y:S01]  /*1bb0*/  FMUL R10, R23.reuse, R23 ;  /* 0x00000017170a7220 */ /* 0x040fe20000400000 */
[----:B------:R-:W-:Y:S01]  /*1bc0*/  FFMA R14, R23, R25, R14 ;  /* 0x00000019170e7223 */ /* 0x000fe2000000000e */
[----:B------:R-:W-:Y:S02]  /*1bd0*/  FMUL R23, R20, 0.25 ;  /* 0x3e80000014177820 */ /* 0x000fe40000400000 */
[----:B------:R-:W-:-:S03]  /*1be0*/  FMUL R10, R11, R10 ;  /* 0x0000000a0b0a7220 */ /* 0x000fc60000400000 */
[----:B------:R-:W-:Y:S01]  /*1bf0*/  FSEL R26, R23, R20, P0 ;  /* 0x00000014171a7208 */ /* 0x000fe20000000000 */
[----:B--2---:R-:W-:Y:S01]  /*1c00*/  FADD R24, R24, R21 ;  /* 0x0000001518187221 */ /* 0x004fe20000000000 */
[----:B------:R-:W0:Y:S03]  /*1c10*/  SHFL.BFLY PT, R11, R14, 0x1, 0x1f ;  /* 0x0c201f000e0b7f89 */ /* 0x000e2600000e0000 */
[----:B------:R-:W-:Y:S01]  /*1c20*/  @!P2 FMUL R26, R26, 16777216 ;  /* 0x4b8000001a1aa820 */ /* 0x000fe20000400000 */
[----:B------:R-:W-:Y:S02]  /*1c30*/  FFMA R24, R25, R10, R24 ;  /* 0x0000000a19187223 */ /* 0x000fe40000000018 */
[----:B------:R-:W1:Y:S03]  /*1c40*/  S2R R10, SR_TID.X ;  /* 0x00000000000a7919 */ /* 0x000e660000002100 */
[----:B------:R-:W2:Y:S01]  /*1c50*/  MUFU.RCP R26, R26 ;  /* 0x0000001a001a7308 */ /* 0x000ea20000001000 */
[----:B------:R-:W3:Y:S01]  /*1c60*/  SHFL.BFLY PT, R21, R24, 0x1, 0x1f ;  /* 0x0c201f0018157f89 */ /* 0x000ee200000e0000 */
[----:B------:R-:W-:-:S05]  /*1c70*/  FSEL R23, R22, R15, P0 ;  /* 0x0000000f16177208 */ /* 0x000fca0000000000 */
[----:B------:R-:W-:Y:S01]  /*1c80*/  @!P2 FMUL R23, R23, 16777216 ;  /* 0x4b8000001717a820 */ /* 0x000fe20000400000 */
[----:B------:R-:W-:Y:S02]  /*1c90*/  F2FP.BF16.PACK_AB R25, R13, R12 ;  /* 0x0000000c0d19723e */ /* 0x000fe400000010ff */
[----:B------:R-:W-:Y:S01]  /*1ca0*/  FSETP.NEU.AND P0, PT, R20, RZ, PT ;  /* 0x000000ff1400720b */ /* 0x000fe20003f0d000 */
[----:B--2---:R-:W-:Y:S01]  /*1cb0*/  FMUL R22, R26, R23 ;  /* 0x000000171a167220 */ /* 0x004fe20000400000 */
[----:B0-----:R-:W-:Y:S01]  /*1cc0*/  FADD R23, -R14, R11 ;  /* 0x0000000b0e177221 */ /* 0x001fe20000000100 */
[----:B-1----:R-:W-:-:S03]  /*1cd0*/  LOP3.LUT P3, RZ, R10, 0x1f, RZ, 0xc0, !PT ;  /* 0x0000001f0aff7812 */ /* 0x002fc6000786c0ff */
[----:B------:R-:W-:Y:S01]  /*1ce0*/  FMUL R12, R23, R23 ;  /* 0x00000017170c7220 */ /* 0x000fe20000400000 */
[----:B------:R-:W-:Y:S02]  /*1cf0*/  FSEL R22, R22, RZ, P0 ;  /* 0x000000ff16167208 */ /* 0x000fe40000000000 */
[----:B------:R-:W-:Y:S01]  /*1d00*/  SHF.R.U32.HI R11, RZ, 0x3, R10 ;  /* 0x00000003ff0b7819 */ /* 0x000fe2000001160a */
[----:B---3--:R-:W-:Y:S01]  /*1d10*/  FADD R21, R24, R21 ;  /* 0x0000001518157221 */ /* 0x008fe20000000000 */
[----:B------:R-:W-:Y:S01]  /*1d20*/  FMUL R15, R15, R12 ;  /* 0x0000000c0f0f7220 */ /* 0x000fe20000400000 */
[----:B------:R-:W-:Y:S01]  /*1d30*/  IMAD.WIDE R12, R33, R0, c[0x0][0x1a0] ;  /* 0x00006800210c7625 */ /* 0x000fe200078e0200 */
[----:B------:R-:W-:Y:S01]  /*1d40*/  LOP3.LUT R11, R11, 0x1c, RZ, 0xc0, !PT ;  /* 0x0000001c0b0b7812 */ /* 0x000fe200078ec0ff */
[----:B------:R-:W-:Y:S01]  /*1d50*/  FFMA R24, R23, R22, R14 ;  /* 0x0000001617187223 */ /* 0x000fe2000000000e */
[----:B------:R-:W-:Y:S02]  /*1d60*/  FFMA R26, R22, R15, R21 ;  /* 0x0000000f161a7223 */ /* 0x000fe40000000015 */
[----:B------:R-:W-:Y:S04]  /*1d70*/  @!P1 STG.E [R12.64], R25 ;  /* 0x000000190c009986 */ /* 0x000fe8000c101904 */
[----:B------:R-:W-:Y:S04]  /*1d80*/  @!P3 STS [R11+0x40], R20 ;  /* 0x000040140b00b388 */ /* 0x000fe80000000800 */
[----:B------:R-:W-:Y:S04]  /*1d90*/  @!P3 STS [R11], R24 ;  /* 0x000000180b00b388 */ /* 0x000fe80000000800 */
[----:B------:R-:W-:Y:S04]  /*1da0*/  @!P3 STS [R11+0x20], R26 ;  /* 0x0000201a0b00b388 */ /* 0x000fe80000000800 */
[----:B------:R-:W-:Y:S01]  /*1db0*/  BAR.SYNC.DEFER_BLOCKING 0x0 ;  /* 0x0000000000007b1d */ /* 0x000fe20000010000 */
[----:B------:R-:W-:-:S13]  /*1dc0*/  ISETP.GE.AND P2, PT, R10, 0x8, PT ;  /* 0x000000080a00780c */ /* 0x000fda0003f46270 */
[----:B------:R-:W0:Y:S04]  /*1dd0*/  @!P2 LDS R9, [R10.X4+0x40] ;  /* 0x000040000a09a984 */ /* 0x000e280000004800 */
[----:B------:R-:W-:Y:S04]  /*1de0*/  @!P2 LDS R8, [R10.X4] ;  /* 0x000000000a08a984 */ /* 0x000fe80000004800 */
[----:B------:R-:W-:Y:S04]  /*1df0*/  @!P2 LDS R6, [R10.X4+0x20] ;  /* 0x000020000a06a984 */ /* 0x000fe80000004800 */
[----:B0-----:R-:W0:Y:S02]  /*1e00*/  SHFL.BFLY PT, R22, R9, 0x4, 0x1f ;  /* 0x0c801f0009167f89 */ /* 0x001e2400000e0000 */
[----:B0-----:R-:W-:-:S05]  /*1e10*/  FADD R14, R9, R22 ;  /* 0x00000016090e7221 */ /* 0x001fca0000000000 */
[C---:B------:R-:W-:Y:S01]  /*1e20*/  FSETP.GEU.AND P4, PT, |R14|.reuse, 1.175494350822287508e-38, PT ;  /* 0x008000000e00780b */ /* 0x040fe20003f8e200 */
[C---:B------:R-:W-:Y:S01]  /*1e30*/  FMUL R15, R14.reuse, 0.25 ;  /* 0x3e8000000e0f7820 */ /* 0x040fe20000400000 */
[----:B------:R-:W-:Y:S01]  /*1e40*/  FSETP.GT.AND P0, PT, |R14|, 8.50705917302346158658e+37, PT ;  /* 0x7e8000000e00780b */ /* 0x000fe20003f04200 */
[----:B------:R-:W0:Y:S03]  /*1e50*/  SHFL.BFLY PT, R13, R14, 0x2, 0x1f ;  /* 0x0c401f000e0d7f89 */ /* 0x000e2600000e0000 */
[----:B------:R-:W-:Y:S02]  /*1e60*/  FSEL R20, R15, R14, P0 ;  /* 0x0000000e0f147208 */ /* 0x000fe40000000000 */
[----:B------:R-:W1:Y:S05]  /*1e70*/  SHFL.BFLY PT, R15, R8, 0x4, 0x1f ;  /* 0x0c801f00080f7f89 */ /* 0x000e6a00000e0000 */
[----:B------:R-:W-:-:S04]  /*1e80*/  @!P4 FMUL R20, R20, 16777216 ;  /* 0x4b8000001414c820 */ /* 0x000fc80000400000 */
[----:B------:R-:W2:Y:S01]  /*1e90*/  MUFU.RCP R23, R20 ;  /* 0x0000001400177308 */ /* 0x000ea20000001000 */
[----:B------:R-:W3:Y:S01]  /*1ea0*/  SHFL.BFLY PT, R21, R6, 0x4, 0x1f ;  /* 0x0c801f0006157f89 */ /* 0x000ee200000e0000 */
[----:B------:R-:W-:-:S04]  /*1eb0*/  @P0 FMUL R22, R22, 0.25 ;  /* 0x3e80000016160820 */ /* 0x000fc80000400000 */
[----:B------:R-:W-:Y:S01]  /*1ec0*/  @!P4 FMUL R22, R22, 16777216 ;  /* 0x4b8000001616c820 */ /* 0x000fe20000400000 */
[C---:B0-----:R-:W-:Y:S01]  /*1ed0*/  FADD R12, R14.reuse, R13 ;  /* 0x0000000d0e0c7221 */ /* 0x041fe20000000000 */
[----:B------:R-:W-:-:S04]  /*1ee0*/  FSETP.NEU.AND P4, PT, R14, RZ, PT ;  /* 0x000000ff0e00720b */ /* 0x000fc80003f8d000 */
[C---:B------:R-:W-:Y:S01]  /*1ef0*/  FSETP.GEU.AND P5, PT, |R12|.reuse, 1.175494350822287508e-38, PT ;  /* 0x008000000c00780b */ /* 0x040fe20003fae200 */
[----:B--2---:R-:W-:Y:S01]  /*1f00*/  FMUL R22, R23, R22 ;  /* 0x0000001617167220 */ /* 0x004fe20000400000 */
[C---:B------:R-:W-:Y:S01]  /*1f10*/  FMUL R25, R12.reuse, 0.25 ;  /* 0x3e8000000c197820 */ /* 0x040fe20000400000 */
[----:B------:R-:W-:Y:S01]  /*1f20*/  FSETP.GT.AND P0, PT, |R12|, 8.50705917302346158658e+37, PT ;  /* 0x7e8000000c00780b */ /* 0x000fe20003f04200 */
[----:B-1----:R-:W-:Y:S02]  /*1f30*/  FADD R23, -R8, R15 ;  /* 0x0000000f08177221 */ /* 0x002fe40000000100 */
[----:B------:R-:W-:Y:S02]  /*1f40*/  FSEL R22, R22, RZ, P4 ;  /* 0x000000ff16167208 */ /* 0x000fe40002000000 */
[----:B------:R-:W-:Y:S01]  /*1f50*/  FSEL R25, R25, R12, P0 ;  /* 0x0000000c19197208 */ /* 0x000fe20000000000 */
[C---:B------:R-:W-:Y:S01]  /*1f60*/  FMUL R20, R23.reuse, R23 ;  /* 0x0000001717147220 */ /* 0x040fe20000400000 */
[----:B------:R-:W0:Y:S01]  /*1f70*/  SHFL.BFLY PT, R15, R12, 0x1, 0x1f ;  /* 0x0c201f000c0f7f89 */ /* 0x000e2200000e0000 */
[----:B------:R-:W-:Y:S01]  /*1f80*/  FFMA R8, R23, R22, R8 ;  /* 0x0000001617087223 */ /* 0x000fe20000000008 */
[----:B---3--:R-:W-:Y:S01]  /*1f90*/  FADD R21, R6, R21 ;  /* 0x0000001506157221 */ /* 0x008fe20000000000 */
[----:B------:R-:W-:Y:S01]  /*1fa0*/  @!P5 FMUL R25, R25, 16777216 ;  /* 0x4b8000001919d820 */ /* 0x000fe20000400000 */
[----:B------:R-:W-:-:S02]  /*1fb0*/  FMUL R20, R9, R20 ;  /* 0x0000001409147220 */ /* 0x000fc40000400000 */
[----:B------:R-:W1:Y:S01]  /*1fc0*/  SHFL.BFLY PT, R23, R8, 0x2, 0x1f ;  /* 0x0c401f0008177f89 */ /* 0x000e6200000e0000 */
[----:B------:R-:W2:Y:S01]  /*1fd0*/  MUFU.RCP R6, R25 ;  /* 0x0000001900067308 */ /* 0x000ea20000001000 */
[----:B------:R-:W-:Y:S01]  /*1fe0*/  FFMA R20, R22, R20, R21 ;  /* 0x0000001416147223 */ /* 0x000fe20000000015 */
[----:B------:R-:W-:-:S04]  /*1ff0*/  @P0 FMUL R13, R13, 0.25 ;  /* 0x3e8000000d0d0820 */ /* 0x000fc80000400000 */
[----:B------:R-:W3:Y:S01]  /*2000*/  SHFL.BFLY PT, R21, R20, 0x2, 0x1f ;  /* 0x0c401f0014157f89 */ /* 0x000ee200000e0000 */
[----:B------:R-:W-:Y:S01]  /*2010*/  @!P5 FMUL R13, R13, 16777216 ;  /* 0x4b8000000d0dd820 */ /* 0x000fe20000400000 */
[----:B------:R-:W-:-:S03]  /*2020*/  FSETP.NEU.AND P0, PT, R12, RZ, PT ;  /* 0x000000ff0c00720b */ /* 0x000fc60003f0d000 */
[----:B--2---:R-:W-:Y:S01]  /*2030*/  FMUL R6, R6, R13 ;  /* 0x0000000d06067220 */ /* 0x004fe20000400000 */
[----:B0-----:R-:W-:-:S04]  /*2040*/  FADD R9, R12, R15 ;  /* 0x0000000f0c097221 */ /* 0x001fc80000000000 */
[----:B------:R-:W-:Y:S02]  /*2050*/  FSEL R6, R6, RZ, P0 ;  /* 0x000000ff06067208 */ /* 0x000fe40000000000 */
[C---:B------:R-:W-:Y:S01]  /*2060*/  FSETP.GEU.AND P4, PT, |R9|.reuse, 1.175494350822287508e-38, PT ;  /* 0x008000000900780b */ /* 0x040fe20003f8e200 */
[----:B-1----:R-:W-:Y:S01]  /*2070*/  FADD R23, -R8, R23 ;  /* 0x0000001708177221 */ /* 0x002fe20000000100 */
[C---:B------:R-:W-:Y:S01]  /*2080*/  FMUL R22, R9.reuse, 0.25 ;  /* 0x3e80000009167820 */ /* 0x040fe20000400000 */
[----:B------:R-:W-:Y:S02]  /*2090*/  FSETP.GT.AND P0, PT, |R9|, 8.50705917302346158658e+37, PT ;  /* 0x7e8000000900780b */ /* 0x000fe40003f04200 */
[C---:B------:R-:W-:Y:S01]  /*20a0*/  FMUL R13, R23.reuse, R23 ;  /* 0x00000017170d7220 */ /* 0x040fe20000400000 */
[----:B------:R-:W-:Y:S01]  /*20b0*/  FFMA R8, R23, R6, R8 ;  /* 0x0000000617087223 */ /* 0x000fe20000000008 */
[----:B------:R-:W-:Y:S01]  /*20c0*/  FSEL R22, R22, R9, P0 ;  /* 0x0000000916167208 */ /* 0x000fe20000000000 */
[----:B---3--:R-:W-:Y:S01]  /*20d0*/  FADD R21, R20, R21 ;  /* 0x0000001514157221 */ /* 0x008fe20000000000 */
[----:B------:R-:W-:-:S02]  /*20e0*/  FMUL R13, R14, R13 ;  /* 0x0000000d0e0d7220 */ /* 0x000fc40000400000 */
[----:B------:R-:W0:Y:S02]  /*20f0*/  SHFL.BFLY PT, R23, R8, 0x1, 0x1f ;  /* 0x0c201f0008177f89 */ /* 0x000e2400000e0000 */
[----:B------:R-:W-:Y:S01]  /*2100*/  FFMA R13, R6, R13, R21 ;  /* 0x0000000d060d7223 */ /* 0x000fe20000000015 */
[----:B------:R-:W-:-:S04]  /*2110*/  @!P4 FMUL R22, R22, 16777216 ;  /* 0x4b8000001616c820 */ /* 0x000fc80000400000 */
[----:B------:R-:W1:Y:S02]  /*2120*/  SHFL.BFLY PT, R6, R13, 0x1, 0x1f ;  /* 0x0c201f000d067f89 */ /* 0x000e6400000e0000 */
[----:B------:R-:W2:Y:S01]  /*2130*/  MUFU.RCP R22, R22 ;  /* 0x0000001600167308 */ /* 0x000ea20000001000 */
[----:B------:R-:W-:Y:S01]  /*2140*/  @P0 FMUL R15, R15, 0.25 ;  /* 0x3e8000000f0f0820 */ /* 0x000fe20000400000 */
[----:B------:R-:W-:-:S03]  /*2150*/  LOP3.LUT P0, RZ, R10, 0x7, RZ, 0xc0, !PT ;  /* 0x000000070aff7812 */ /* 0x000fc6000780c0ff */
[----:B------:R-:W-:Y:S01]  /*2160*/  @!P4 FMUL R15, R15, 16777216 ;  /* 0x4b8000000f0fc820 */ /* 0x000fe20000400000 */
[----:B------:R-:W-:Y:S02]  /*2170*/  FSETP.NEU.AND P4, PT, R9, RZ, PT ;  /* 0x000000ff0900720b */ /* 0x000fe40003f8d000 */
[----:B------:R-:W-:Y:S01]  /*2180*/  ISETP.LT.AND P0, PT, R10, 0x8, !P0 ;  /* 0x000000080a00780c */ /* 0x000fe20004701270 */
[----:B0-----:R-:W-:Y:S01]  /*2190*/  FADD R23, -R8, R23 ;  /* 0x0000001708177221 */ /* 0x001fe20000000100 */
[----:B--2---:R-:W-:-:S03]  /*21a0*/  FMUL R15, R22, R15 ;  /* 0x0000000f160f7220 */ /* 0x004fc60000400000 */
[----:B------:R-:W-:Y:S02]  /*21b0*/  FMUL R21, R23, R23 ;  /* 0x0000001717157220 */ /* 0x000fe40000400000 */
[----:B------:R-:W-:Y:S01]  /*21c0*/  FSEL R15, R15, RZ, P4 ;  /* 0x000000ff0f0f7208 */ /* 0x000fe20002000000 */
[----:B-1----:R-:W-:Y:S01]  /*21d0*/  FADD R6, R13, R6 ;  /* 0x000000060d067221 */ /* 0x002fe20000000000 */
[----:B------:R-:W-:-:S03]  /*21e0*/  FMUL R21, R12, R21 ;  /* 0x000000150c157220 */ /* 0x000fc60000400000 */
[----:B------:R-:W-:Y:S01]  /*21f0*/  FFMA R25, R23, R15, R8 ;  /* 0x0000000f17197223 */ /* 0x000fe20000000008 */
[----:B------:R-:W-:Y:S01]  /*2200*/  FFMA R27, R15, R21, R6 ;  /* 0x000000150f1b7223 */ /* 0x000fe20000000006 */
[----:B------:R0:W-:Y:S04]  /*2210*/  @P0 STS [R10.X4+0x40], R9 ;  /* 0x000040090a000388 */ /* 0x0001e80000004800 */
[----:B------:R1:W-:Y:S04]  /*2220*/  @P0 STS [R10.X4], R25 ;  /* 0x000000190a000388 */ /* 0x0003e80000004800 */
[----:B------:R-:W-:Y:S04]  /*2230*/  @P0 STS [R10.X4+0x20], R27 ;  /* 0x0000201b0a000388 */ /* 0x000fe80000004800 */
[----:B------:R-:W-:Y:S01]  /*2240*/  BAR.SYNC.DEFER_BLOCKING 0x0 ;  /* 0x0000000000007b1d */ /* 0x000fe20000010000 */
[----:B------:R-:W-:-:S04]  /*2250*/  IADD3 R21, R3, -0x200, RZ ;  /* 0xfffffe0003157810 */ /* 0x000fc80007ffe0ff */
[----:B------:R-:W-:Y:S01]  /*2260*/  IADD3 R21, R21, 0x200, RZ ;  /* 0x0000020015157810 */ /* 0x000fe20007ffe0ff */
[----:B------:R-:W-:-:S04]  /*2270*/  IMAD.MOV.U32 R20, RZ, RZ, RZ ;  /* 0x000000ffff147224 */ /* 0x000fc800078e00ff */
[----:B------:R-:W-:Y:S01]  /*2280*/  IMAD.WIDE R22, R21, R0, c[0x0][0x1a0] ;  /* 0x0000680015167625 */ /* 0x000fe200078e0200 */
[----:B------:R-:W2:Y:S04]  /*2290*/  LDG.E.EL R24, [R18.64+0x6000] ;  /* 0x0060000412187981 */ /* 0x000ea8000c2e1900 */
[----:B------:R-:W3:Y:S04]  /*22a0*/  LDG.E.EL.64 R12, [R16.64+0xc000] ;  /* 0x00c00004100c7981 */ /* 0x000ee8000c2e1b00 */
[----:B------:R-:W4:Y:S04]  /*22b0*/  LDG.E.EL R26, [R18.64+0x4800] ;  /* 0x00480004121a7981 */ /* 0x000f28000c2e1900 */
[----:B------:R4:W5:Y:S04]  /*22c0*/  @!P1 LDG.E.EF R20, [R22.64] ;  /* 0x0000000416149981 */ /* 0x000968000c0e1900 */
[----:B0-----:R-:W5:Y:S04]  /*22d0*/  LDG.E.EL.64 R8, [R16.64+0x9000] ;  /* 0x0090000410087981 */ /* 0x001f68000c2e1b00 */
[----:B------:R-:W0:Y:S04]  /*22e0*/  LDS R6, [0x20] ;  /* 0x00002000ff067984 */ /* 0x000e280000000800 */
[----:B------:R-:W2:Y:S01]  /*22f0*/  LDS R15, [RZ] ;  /* 0x00000000ff0f7984 */ /* 0x000ea20000000800 */
[----:B-1----:R-:W-:-:S02]  /*2300*/  IMAD.MOV.U32 R25, RZ, RZ, 0x39aaaaab ;  /* 0x39aaaaabff197424 */ /* 0x002fc400078e00ff */
[----:B------:R-:W-:Y:S02]  /*2310*/  IMAD.MOV.U32 R28, RZ, RZ, RZ ;  /* 0x000000ffff1c7224 */ /* 0x000fe400078e00ff */
[----:B0-----:R-:W-:-:S04]  /*2320*/  FFMA R6, R6, R25, 9.9999999747524270788e-07 ;  /* 0x358637bd06067423 */ /* 0x001fc80000000019 */
[----:B------:R0:W1:Y:S01]  /*2330*/  MUFU.RSQ R14, R6 ;  /* 0x00000006000e7308 */ /* 0x0000620000001400 */
[C---:B--2---:R-:W-:Y:S01]  /*2340*/  IMAD.U32 R25, R24.reuse, 0x10000, RZ ;  /* 0x0001000018197824 */ /* 0x044fe200078e00ff */
[----:B------:R-:W-:-:S03]  /*2350*/  PRMT R24, R24, 0x7632, R24 ;  /* 0x0000763218187816 */ /* 0x000fc60000000018 */
[----:B---3--:R-:W-:Y:S01]  /*2360*/  FADD R25, R12, R25 ;  /* 0x000000190c197221 */ /* 0x008fe20000000000 */
[----:B----4-:R-:W-:Y:S02]  /*2370*/  PRMT R22, R26, 0x7632, R22 ;  /* 0x000076321a167816 */ /* 0x010fe40000000016 */
[----:B-----5:R-:W-:Y:S01]  /*2380*/  PRMT R12, R20, 0x7632, R12 ;  /* 0x00007632140c7816 */ /* 0x020fe2000000000c */
[----:B------:R-:W-:Y:S02]  /*2390*/  IMAD.U32 R24, R24, 0x10000, RZ ;  /* 0x0001000018187824 */ /* 0x000fe400078e00ff */
[----:B------:R-:W-:Y:S02]  /*23a0*/  IMAD.U32 R22, R22, 0x10000, RZ ;  /* 0x0001000016167824 */ /* 0x000fe400078e00ff */
[----:B------:R-:W-:Y:S02]  /*23b0*/  IMAD.U32 R20, R20, 0x10000, RZ ;  /* 0x0001000014147824 */ /* 0x000fe400078e00ff */
[----:B------:R-:W-:Y:S01]  /*23c0*/  IMAD.U32 R12, R12, 0x10000, RZ ;  /* 0x000100000c0c7824 */ /* 0x000fe200078e00ff */
[----:B------:R-:W-:Y:S01]  /*23d0*/  FADD R24, R13, R24 ;  /* 0x000000180d187221 */ /* 0x000fe20000000000 */
[----:B------:R-:W-:Y:S01]  /*23e0*/  FADD R22, R9, R22 ;  /* 0x0000001609167221 */ /* 0x000fe20000000000 */
[----:B------:R-:W-:Y:S01]  /*23f0*/  IMAD.U32 R23, R26, 0x10000, RZ ;  /* 0x000100001a177824 */ /* 0x000fe200078e00ff */
[C---:B------:R-:W-:Y:S01]  /*2400*/  FADD R13, -R15.reuse, R20 ;  /* 0x000000140f0d7221 */ /* 0x040fe20000000100 */
[----:B------:R-:W-:Y:S01]  /*2410*/  FADD R9, -R15, R12 ;  /* 0x0000000c0f097221 */ /* 0x000fe20000000100 */
[----:B0-----:R-:W-:Y:S01]  /*2420*/  FADD R6, R25, 1 ;  /* 0x3f80000019067421 */ /* 0x001fe20000000000 */
[----:B------:R-:W-:Y:S01]  /*2430*/  FADD R8, R8, R23 ;  /* 0x0000001708087221 */ /* 0x000fe20000000000 */
[----:B-1----:R-:W-:Y:S01]  /*2440*/  FMUL R13, R14, R13 ;  /* 0x0000000d0e0d7220 */ /* 0x002fe20000400000 */
[----:B------:R-:W-:Y:S01]  /*2450*/  FADD R20, R24, 1 ;  /* 0x3f80000018147421 */ /* 0x000fe20000000000 */
[----:B------:R-:W-:-:S02]  /*2460*/  FMUL R9, R14, R9 ;  /* 0x000000090e097220 */ /* 0x000fc40000400000 */
[----:B------:R-:W-:Y:S02]  /*2470*/  FFMA R23, R13, R6, R8 ;  /* 0x000000060d177223 */ /* 0x000fe40000000008 */
[----:B------:R-:W-:Y:S01]  /*2480*/  FFMA R20, R9, R20, R22 ;  /* 0x0000001409147223 */ /* 0x000fe20000000016 */
[----:B------:R-:W-:-:S04]  /*2490*/  IMAD.WIDE R24, R21, R0, c[0x0][0x1a8] ;  /* 0x00006a0015187625 */ /* 0x000fc800078e0200 */
[----:B------:R-:W-:Y:S01]  /*24a0*/  F2FP.BF16.PACK_AB R31, R20, R23 ;  /* 0x00000017141f723e */ /* 0x000fe200000010ff */
[----:B------:R-:W-:-:S04]  /*24b0*/  IMAD.WIDE R26, R7, R0, c[0x0][0x1a0] ;  /* 0x00006800071a7625 */ /* 0x000fc800078e0200 */
[----:B------:R0:W-:Y:S04]  /*24c0*/  @!P1 STG.E [R24.64], R31 ;  /* 0x0000001f18009986 */ /* 0x0001e8000c101904 */
[----:B------:R-:W2:Y:S04]  /*24d0*/  LDG.E.EL R6, [R18.64+0x6400] ;  /* 0x0064000412067981 */ /* 0x000ea8000c2e1900 */
[----:B------:R1:W3:Y:S04]  /*24e0*/  @!P1 LDG.E.EF R28, [R26.64] ;  /* 0x000000041a1c9981 */ /* 0x0002e8000c0e1900 */
[----:B------:R-:W0:Y:S04]  /*24f0*/  LDG.E.EL R21, [R18.64+0x4c00] ;  /* 0x004c000412157981 */ /* 0x000e28000c2e1900 */
[----:B------:R-:W4:Y:S04]  /*2500*/  LDG.E.EL.64 R8, [R16.64+0xc800] ;  /* 0x00c8000410087981 */ /* 0x000f28000c2e1b00 */
[----:B------:R-:W5:Y:S01]  /*2510*/  LDG.E.EL.64 R12, [R16.64+0x9800] ;  /* 0x00980004100c7981 */ /* 0x000f62000c2e1b00 */
[----:B-1----:R-:W-:Y:S01]  /*2520*/  IADD3 R27, R3, 0x400, RZ ;  /* 0x00000400031b7810 */ /* 0x002fe20007ffe0ff */
[----:B------:R-:W-:-:S02]  /*2530*/  IMAD.MOV.U32 R32, RZ, RZ, RZ ;  /* 0x000000ffff207224 */ /* 0x000fc400078e00ff */
[C---:B--2---:R-:W-:Y:S01]  /*2540*/  IMAD.U32 R29, R6.reuse, 0x10000, RZ ;  /* 0x00010000061d7824 */ /* 0x044fe200078e00ff */
[----:B------:R-:W-:Y:S02]  /*2550*/  PRMT R22, R6, 0x7632, R22 ;  /* 0x0000763206167816 */ /* 0x000fe40000000016 */
[----:B---3--:R-:W-:-:S03]  /*2560*/  PRMT R6, R28, 0x7632, R6 ;  /* 0x000076321c067816 */ /* 0x008fc60000000006 */
[----:B------:R-:W-:Y:S01]  /*2570*/  IMAD.U32 R22, R22, 0x10000, RZ ;  /* 0x0001000016167824 */ /* 0x000fe200078e00ff */
[C---:B0-----:R-:W-:Y:S01]  /*2580*/  PRMT R24, R21.reuse, 0x7632, R24 ;  /* 0x0000763215187816 */ /* 0x041fe20000000018 */
[----:B------:R-:W-:Y:S02]  /*2590*/  IMAD.U32 R21, R21, 0x10000, RZ ;  /* 0x0001000015157824 */ /* 0x000fe400078e00ff */
[----:B------:R-:W-:Y:S01]  /*25a0*/  IMAD.U32 R6, R6, 0x10000, RZ ;  /* 0x0001000006067824 */ /* 0x000fe200078e00ff */
[----:B----4-:R-:W-:Y:S01]  /*25b0*/  FADD R29, R8, R29 ;  /* 0x0000001d081d7221 */ /* 0x010fe20000000000 */
[----:B------:R-:W-:Y:S01]  /*25c0*/  IMAD.U32 R8, R28, 0x10000, RZ ;  /* 0x000100001c087824 */ /* 0x000fe200078e00ff */
[----:B------:R-:W-:Y:S01]  /*25d0*/  SHF.L.U32 R24, R24, 0x10, RZ ;  /* 0x0000001018187819 */ /* 0x000fe200000006ff */
[----:B------:R-:W-:Y:S01]  /*25e0*/  FADD R22, R9, R22 ;  /* 0x0000001609167221 */ /* 0x000fe20000000000 */
[----:B-----5:R-:W-:Y:S01]  /*25f0*/  FADD R12, R12, R21 ;  /* 0x000000150c0c7221 */ /* 0x020fe20000000000 */
[C---:B------:R-:W-:Y:S01]  /*2600*/  FADD R9, -R15.reuse, R8 ;  /* 0x000000080f097221 */ /* 0x040fe20000000100 */
[----:B------:R-:W-:Y:S01]  /*2610*/  FADD R21, -R15, R6 ;  /* 0x000000060f157221 */ /* 0x000fe20000000100 */
[----:B------:R-:W-:Y:S01]  /*2620*/  FADD R24, R13, R24 ;  /* 0x000000180d187221 */ /* 0x000fe20000000000 */
[----:B------:R-:W-:Y:S01]  /*2630*/  FADD R8, R29, 1 ;  /* 0x3f8000001d087421 */ /* 0x000fe20000000000 */
[C---:B------:R-:W-:Y:S01]  /*2640*/  FMUL R9, R14.reuse, R9 ;  /* 0x000000090e097220 */ /* 0x040fe20000400000 */
[----:B------:R-:W-:Y:S01]  /*2650*/  FMUL R21, R14, R21 ;  /* 0x000000150e157220 */ /* 0x000fe20000400000 */
[----:B------:R-:W-:-:S02]  /*2660*/  FADD R6, R22, 1 ;  /* 0x3f80000016067421 */ /* 0x000fc40000000000 */
[----:B------:R-:W-:Y:S02]  /*2670*/  FFMA R22, R9, R8, R12 ;  /* 0x0000000809167223 */ /* 0x000fe4000000000c */
[----:B------:R-:W-:Y:S01]  /*2680*/  FFMA R21, R21, R6, R24 ;  /* 0x0000000615157223 */ /* 0x000fe20000000018 */
[----:B------:R-:W-:-:S04]  /*2690*/  IMAD.WIDE R24, R7, R0, c[0x0][0x1a8] ;  /* 0x00006a0007187625 */ /* 0x000fc800078e0200 */
[----:B------:R-:W-:Y:S01]  /*26a0*/  F2FP.BF16.PACK_AB R33, R21, R22 ;  /* 0x000000161521723e */ /* 0x000fe200000010ff */
[----:B------:R-:W-:-:S04]  /*26b0*/  IMAD.WIDE R12, R27, R0, c[0x0][0x1a0] ;  /* 0x000068001b0c7625 */ /* 0x000fc800078e0200 */
[----:B------:R0:W-:Y:S04]  /*26c0*/  @!P1 STG.E [R24.64], R33 ;  /* 0x0000002118009986 */ /* 0x0001e8000c101904 */
[----:B------:R-:W2:Y:S04]  /*26d0*/  LDG.E.EL R26, [R18.64+0x6800] ;  /* 0x00680004121a7981 */ /* 0x000ea8000c2e1900 */
[----:B------:R-:W3:Y:S04]  /*26e0*/  @!P1 LDG.E.EF R32, [R12.64] ;  /* 0x000000040c209981 */ /* 0x000ee8000c0e1900 */
[----:B------:R-:W4:Y:S04]  /*26f0*/  LDG.E.EL R28, [R18.64+0x5000] ;  /* 0x00500004121c7981 */ /* 0x000f28000c2e1900 */
[----:B------:R-:W5:Y:S04]  /*2700*/  LDG.E.EL.64 R6, [R16.64+0xd000] ;  /* 0x00d0000410067981 */ /* 0x000f68000c2e1b00 */
[----:B------:R-:W5:Y:S01]  /*2710*/  LDG.E.EL.64 R8, [R16.64+0xa000] ;  /* 0x00a0000410087981 */ /* 0x000f62000c2e1b00 */
[C---:B--2---:R-:W-:Y:S01]  /*2720*/  IMAD.U32 R31, R26.reuse, 0x10000, RZ ;  /* 0x000100001a1f7824 */ /* 0x044fe200078e00ff */
[----:B------:R-:W-:-:S02]  /*2730*/  PRMT R29, R26, 0x7632, R29 ;  /* 0x000076321a1d7816 */ /* 0x000fc4000000001d */
[C---:B---3--:R-:W-:Y:S01]  /*2740*/  PRMT R26, R32.reuse, 0x7632, R26 ;  /* 0x00007632201a7816 */ /* 0x048fe2000000001a */
[----:B0-----:R-:W-:Y:S02]  /*2750*/  IMAD.U32 R24, R32, 0x10000, RZ ;  /* 0x0001000020187824 */ /* 0x001fe400078e00ff */
[----:B------:R-:W-:Y:S01]  /*2760*/  IMAD.U32 R30, R29, 0x10000, RZ ;  /* 0x000100001d1e7824 */ /* 0x000fe200078e00ff */
[----:B----4-:R-:W-:Y:S01]  /*2770*/  PRMT R25, R28, 0x7632, R25 ;  /* 0x000076321c197816 */ /* 0x010fe20000000019 */
[----:B------:R-:W-:Y:S02]  /*2780*/  IMAD.U32 R26, R26, 0x10000, RZ ;  /* 0x000100001a1a7824 */ /* 0x000fe400078e00ff */
[----:B------:R-:W-:Y:S01]  /*2790*/  IMAD.U32 R29, R28, 0x10000, RZ ;  /* 0x000100001c1d7824 */ /* 0x000fe200078e00ff */
[----:B-----5:R-:W-:Y:S01]  /*27a0*/  FADD R30, R7, R30 ;  /* 0x0000001e071e7221 */ /* 0x020fe20000000000 */
[----:B------:R-:W-:Y:S01]  /*27b0*/  FADD R6, R6, R31 ;  /* 0x0000001f06067221 */ /* 0x000fe20000000000 */
[----:B------:R-:W-:Y:S01]  /*27c0*/  IMAD.U32 R12, R25, 0x10000, RZ ;  /* 0x00010000190c7824 */ /* 0x000fe200078e00ff */
[C---:B------:R-:W-:Y:S01]  /*27d0*/  FADD R7, -R15.reuse, R24 ;  /* 0x000000180f077221 */ /* 0x040fe20000000100 */
[----:B------:R-:W-:Y:S01]  /*27e0*/  FADD R13, -R15, R26 ;  /* 0x0000001a0f0d7221 */ /* 0x000fe20000000100 */
[----:B------:R-:W-:Y:S01]  /*27f0*/  FADD R8, R8, R29 ;  /* 0x0000001d08087221 */ /* 0x000fe20000000000 */
[----:B------:R-:W-:Y:S01]  /*2800*/  FADD R12, R9, R12 ;  /* 0x0000000c090c7221 */ /* 0x000fe20000000000 */
[----:B------:R-:W-:Y:S01]  /*2810*/  FMUL R7, R14, R7 ;  /* 0x000000070e077220 */ /* 0x000fe20000400000 */
[----:B------:R-:W-:Y:S01]  /*2820*/  FADD R6, R6, 1 ;  /* 0x3f80000006067421 */ /* 0x000fe20000000000 */
[----:B------:R-:W-:Y:S01]  /*2830*/  FMUL R13, R14, R13 ;  /* 0x0000000d0e0d7220 */ /* 0x000fe20000400000 */
[----:B------:R-:W-:Y:S01]  /*2840*/  FADD R24, R30, 1 ;  /* 0x3f8000001e187421 */ /* 0x000fe20000000000 */
[----:B------:R-:W-:Y:S01]  /*2850*/  IADD3 R31, R3, 0x400, RZ ;  /* 0x00000400031f7810 */ /* 0x000fe20007ffe0ff */
[----:B------:R-:W-:-:S02]  /*2860*/  FFMA R25, R7, R6, R8 ;  /* 0x0000000607197223 */ /* 0x000fc40000000008 */
[----:B------:R-:W-:Y:S01]  /*2870*/  FFMA R24, R13, R24, R12 ;  /* 0x000000180d187223 */ /* 0x000fe2000000000c */
[----:B------:R-:W-:Y:S01]  /*2880*/  IADD3 R31, R31, 0x200, RZ ;  /* 0x000002001f1f7810 */ /* 0x000fe20007ffe0ff */
[----:B------:R-:W-:-:S03]  /*2890*/  IMAD.WIDE R26, R27, R0, c[0x0][0x1a8] ;  /* 0x00006a001b1a7625 */ /* 0x000fc600078e0200 */
[----:B------:R-:W-:Y:S01]  /*28a0*/  F2FP.BF16.PACK_AB R35, R24, R25 ;  /* 0x000000191823723e */ /* 0x000fe200000010ff */
[----:B------:R-:W-:Y:S02]  /*28b0*/  IMAD.MOV.U32 R28, RZ, RZ, RZ ;  /* 0x000000ffff1c7224 */ /* 0x000fe400078e00ff */
[----:B------:R-:W-:Y:S02]  /*28c0*/  IMAD.WIDE R8, R31, R0, c[0x0][0x1a0] ;  /* 0x000068001f087625 */ /* 0x000fe400078e0200 */
[----:B------:R0:W-:Y:S04]  /*28d0*/  @!P1 STG.E [R26.64], R35 ;  /* 0x000000231a009986 */ /* 0x0001e8000c101904 */
[----:B------:R-:W2:Y:S04]  /*28e0*/  LDG.E.EL R29, [R18.64+0x6c00] ;  /* 0x006c0004121d7981 */ /* 0x000ea8000c2e1900 */
[----:B------:R-:W3:Y:S04]  /*28f0*/  @!P1 LDG.E.EF R28, [R8.64] ;  /* 0x00000004081c9981 */ /* 0x000ee8000c0e1900 */
[----:B------:R-:W0:Y:S04]  /*2900*/  LDG.E.EL R30, [R18.64+0x5400] ;  /* 0x00540004121e7981 */ /* 0x000e28000c2e1900 */
[----:B------:R-:W4:Y:S04]  /*2910*/  LDG.E.EL.64 R6, [R16.64+0xd800] ;  /* 0x00d8000410067981 */ /* 0x000f28000c2e1b00 */
[----:B------:R-:W5:Y:S01]  /*2920*/  LDG.E.EL.64 R12, [R16.64+0xa800] ;  /* 0x00a80004100c7981 */ /* 0x000f62000c2e1b00 */
[C---:B--2---:R-:W-:Y:S01]  /*2930*/  IMAD.U32 R33, R29.reuse, 0x10000, RZ ;  /* 0x000100001d217824 */ /* 0x044fe200078e00ff */
[----:B------:R-:W-:-:S02]  /*2940*/  PRMT R32, R29, 0x7632, R32 ;  /* 0x000076321d207816 */ /* 0x000fc40000000020 */
[C---:B---3--:R-:W-:Y:S01]  /*2950*/  PRMT R29, R28.reuse, 0x7632, R29 ;  /* 0x000076321c1d7816 */ /* 0x048fe2000000001d */
[----:B------:R-:W-:Y:S02]  /*2960*/  IMAD.U32 R28, R28, 0x10000, RZ ;  /* 0x000100001c1c7824 */ /* 0x000fe400078e00ff */
[----:B------:R-:W-:Y:S01]  /*2970*/  IMAD.U32 R32, R32, 0x10000, RZ ;  /* 0x0001000020207824 */ /* 0x000fe200078e00ff */
[C---:B0-----:R-:W-:Y:S01]  /*2980*/  PRMT R26, R30.reuse, 0x7632, R26 ;  /* 0x000076321e1a7816 */ /* 0x041fe2000000001a */
[----:B------:R-:W-:Y:S02]  /*2990*/  IMAD.U32 R8, R29, 0x10000, RZ ;  /* 0x000100001d087824 */ /* 0x000fe400078e00ff */
[----:B------:R-:W-:Y:S01]  /*29a0*/  IMAD.U32 R27, R30, 0x10000, RZ ;  /* 0x000100001e1b7824 */ /* 0x000fe200078e00ff */
[----:B----4-:R-:W-:Y:S01]  /*29b0*/  FADD R32, R7, R32 ;  /* 0x0000002007207221 */ /* 0x010fe20000000000 */
[----:B------:R-:W-:Y:S01]  /*29c0*/  FADD R6, R6, R33 ;  /* 0x0000002106067221 */ /* 0x000fe20000000000 */
[----:B------:R-:W-:Y:S01]  /*29d0*/  IMAD.U32 R26, R26, 0x10000, RZ ;  /* 0x000100001a1a7824 */ /* 0x000fe200078e00ff */
[C---:B------:R-:W-:Y:S01]  /*29e0*/  FADD R7, -R15.reuse, R28 ;  /* 0x0000001c0f077221 */ /* 0x040fe20000000100 */
[----:B------:R-:W-:Y:S01]  /*29f0*/  FADD R9, -R15, R8 ;  /* 0x000000080f097221 */ /* 0x000fe20000000100 */
[----:B-----5:R-:W-:Y:S01]  /*2a00*/  FADD R12, R12, R27 ;  /* 0x0000001b0c0c7221 */ /* 0x020fe20000000000 */
[----:B------:R-:W-:Y:S01]  /*2a10*/  FADD R26, R13, R26 ;  /* 0x0000001a0d1a7221 */ /* 0x000fe20000000000 */
[----:B------:R-:W-:Y:S01]  /*2a20*/  FMUL R7, R14, R7 ;  /* 0x000000070e077220 */ /* 0x000fe20000400000 */
[----:B------:R-:W-:Y:S01]  /*2a30*/  FADD R6, R6, 1 ;  /* 0x3f80000006067421 */ /* 0x000fe20000000000 */
[----:B------:R-:W-:Y:S01]  /*2a40*/  FMUL R9, R14, R9 ;  /* 0x000000090e097220 */ /* 0x000fe20000400000 */
[----:B------:R-:W-:-:S02]  /*2a50*/  FADD R32, R32, 1 ;  /* 0x3f80000020207421 */ /* 0x000fc40000000000 */
[----:B------:R-:W-:Y:S02]  /*2a60*/  FFMA R28, R7, R6, R12 ;  /* 0x00000006071c7223 */ /* 0x000fe4000000000c */
[----:B------:R-:W-:Y:S01]  /*2a70*/  FFMA R29, R9, R32, R26 ;  /* 0x00000020091d7223 */ /* 0x000fe2000000001a */
[----:B------:R-:W-:Y:S01]  /*2a80*/  IADD3 R6, R3, 0x600, RZ ;  /* 0x0000060003067810 */ /* 0x000fe20007ffe0ff */
[----:B------:R-:W-:-:S03]  /*2a90*/  IMAD.WIDE R26, R31, R0, c[0x0][0x1a8] ;  /* 0x00006a001f1a7625 */ /* 0x000fc600078e0200 */
[----:B------:R-:W-:Y:S02]  /*2aa0*/  F2FP.BF16.PACK_AB R37, R29, R28 ;  /* 0x0000001c1d25723e */ /* 0x000fe400000010ff */
[----:B------:R-:W-:Y:S01]  /*2ab0*/  IADD3 R31, R6, 0x200, RZ ;  /* 0x00000200061f7810 */ /* 0x000fe20007ffe0ff */
[----:B------:R-:W-:Y:S02]  /*2ac0*/  IMAD.MOV.U32 R30, RZ, RZ, RZ ;  /* 0x000000ffff1e7224 */ /* 0x000fe400078e00ff */
[----:B------:R0:W-:Y:S02]  /*2ad0*/  @!P1 STG.E [R26.64], R37 ;  /* 0x000000251a009986 */ /* 0x0001e4000c101904 */
[----:B------:R-:W-:Y:S02]  /*2ae0*/  IMAD.WIDE R8, R31, R0, c[0x0][0x1a0] ;  /* 0x000068001f087625 */ /* 0x000fe400078e0200 */
[----:B------:R-:W2:Y:S04]  /*2af0*/  LDG.E.EL R32, [R18.64+0x7000] ;  /* 0x0070000412207981 */ /* 0x000ea8000c2e1900 */
[----:B------:R-:W3:Y:S04]  /*2b00*/  @!P1 LDG.E.EF R30, [R8.64] ;  /* 0x00000004081e9981 */ /* 0x000ee8000c0e1900 */
[----:B------:R-:W0:Y:S04]  /*2b10*/  LDG.E.EL R33, [R18.64+0x5800] ;  /* 0x0058000412217981 */ /* 0x000e28000c2e1900 */
[----:B------:R-:W4:Y:S04]  /*2b20*/  LDG.E.EL.64 R6, [R16.64+0xe000] ;  /* 0x00e0000410067981 */ /* 0x000f28000c2e1b00 */
[----:B------:R-:W5:Y:S01]  /*2b30*/  LDG.E.EL.64 R12, [R16.64+0xb000] ;  /* 0x00b00004100c7981 */ /* 0x000f62000c2e1b00 */
[----:B------:R-:W-:-:S02]  /*2b40*/  FSETP.GT.AND P5, PT, R23, +INF , PT ;  /* 0x7f8000001700780b */ /* 0x000fc40003fa4000 */
[C---:B--2---:R-:W-:Y:S01]  /*2b50*/  PRMT R34, R32.reuse, 0x7632, R34 ;  /* 0x0000763220227816 */ /* 0x044fe20000000022 */
[----:B------:R-:W-:Y:S01]  /*2b60*/  IMAD.U32 R35, R32, 0x10000, RZ ;  /* 0x0001000020237824 */ /* 0x000fe200078e00ff */
[----:B---3--:R-:W-:-:S03]  /*2b70*/  PRMT R32, R30, 0x7632, R32 ;  /* 0x000076321e207816 */ /* 0x008fc60000000020 */
[----:B------:R-:W-:Y:S02]  /*2b80*/  IMAD.U32 R34, R34, 0x10000, RZ ;  /* 0x0001000022227824 */ /* 0x000fe400078e00ff */
[----:B------:R-:W-:Y:S01]  /*2b90*/  IMAD.U32 R30, R30, 0x10000, RZ ;  /* 0x000100001e1e7824 */ /* 0x000fe200078e00ff */
[C---:B0-----:R-:W-:Y:S01]  /*2ba0*/  PRMT R26, R33.reuse, 0x7632, R26 ;  /* 0x00007632211a7816 */ /* 0x041fe2000000001a */
[----:B------:R-:W-:Y:S01]  /*2bb0*/  IMAD.U32 R32, R32, 0x10000, RZ ;  /* 0x0001000020207824 */ /* 0x000fe200078e00ff */
[----:B------:R-:W-:Y:S01]  /*2bc0*/  SHF.L.U32 R33, R33, 0x10, RZ ;  /* 0x0000001021217819 */ /* 0x000fe200000006ff */
[----:B----4-:R-:W-:Y:S01]  /*2bd0*/  FADD R34, R7, R34 ;  /* 0x0000002207227221 */ /* 0x010fe20000000000 */
[----:B------:R-:W-:Y:S01]  /*2be0*/  FADD R6, R6, R35 ;  /* 0x0000002306067221 */ /* 0x000fe20000000000 */
[C---:B------:R-:W-:Y:S01]  /*2bf0*/  FADD R7, -R15.reuse, R30 ;  /* 0x0000001e0f077221 */ /* 0x040fe20000000100 */
[----:B------:R-:W-:Y:S01]  /*2c00*/  IMAD.U32 R26, R26, 0x10000, RZ ;  /* 0x000100001a1a7824 */ /* 0x000fe200078e00ff */
[----:B-----5:R-:W-:Y:S01]  /*2c10*/  FADD R12, R12, R33 ;  /* 0x000000210c0c7221 */ /* 0x020fe20000000000 */
[----:B------:R-:W-:Y:S01]  /*2c20*/  FADD R9, -R15, R32 ;  /* 0x000000200f097221 */ /* 0x000fe20000000100 */
[----:B------:R-:W-:Y:S01]  /*2c30*/  FMUL R7, R14, R7 ;  /* 0x000000070e077220 */ /* 0x000fe20000400000 */
[----:B------:R-:W-:Y:S01]  /*2c40*/  FADD R6, R6, 1 ;  /* 0x3f80000006067421 */ /* 0x000fe20000000000 */
[----:B------:R-:W-:Y:S01]  /*2c50*/  FADD R26, R13, R26 ;  /* 0x0000001a0d1a7221 */ /* 0x000fe20000000000 */
[----:B------:R-:W-:Y:S01]  /*2c60*/  FMUL R9, R14, R9 ;  /* 0x000000090e097220 */ /* 0x000fe20000400000 */
[----:B------:R-:W-:Y:S01]  /*2c70*/  FADD R34, R34, 1 ;  /* 0x3f80000022227421 */ /* 0x000fe20000000000 */
[----:B------:R-:W-:Y:S01]  /*2c80*/  FFMA R30, R7, R6, R12 ;  /* 0x00000006071e7223 */ /* 0x000fe2000000000c */
[----:B------:R-:W-:Y:S01]  /*2c90*/  IADD3 R6, R3, 0x800, RZ ;  /* 0x0000080003067810 */ /* 0x000fe20007ffe0ff */
[----:B------:R-:W-:Y:S01]  /*2ca0*/  IMAD.WIDE R12, R31, R0, c[0x0][0x1a8] ;  /* 0x00006a001f0c7625 */ /* 0x000fe200078e0200 */
[----:B------:R-:W-:-:S02]  /*2cb0*/  FFMA R33, R9, R34, R26 ;  /* 0x0000002209217223 */ /* 0x000fc4000000001a */
[----:B------:R-:W-:Y:S01]  /*2cc0*/  IADD3 R31, R6, 0x200, RZ ;  /* 0x00000200061f7810 */ /* 0x000fe20007ffe0ff */
[----:B------:R-:W-:Y:S02]  /*2cd0*/  IMAD.MOV.U32 R32, RZ, RZ, RZ ;  /* 0x000000ffff207224 */ /* 0x000fe400078e00ff */
[----:B------:R-:W-:Y:S02]  /*2ce0*/  F2FP.BF16.PACK_AB R37, R33, R30 ;  /* 0x0000001e2125723e */ /* 0x000fe400000010ff */
[----:B------:R-:W-:-:S03]  /*2cf0*/  IMAD.WIDE R6, R31, R0, c[0x0][0x1a0] ;  /* 0x000068001f067625 */ /* 0x000fc600078e0200 */
[----:B------:R0:W-:Y:S04]  /*2d00*/  @!P1 STG.E [R12.64], R37 ;  /* 0x000000250c009986 */ /* 0x0001e8000c101904 */
[----:B------:R1:W2:Y:S04]  /*2d10*/  @!P1 LDG.E.EF R32, [R6.64] ;  /* 0x0000000406209981 */ /* 0x0002a8000c0e1900 */
[----:B------:R-:W3:Y:S04]  /*2d20*/  LDG.E.EL R34, [R18.64+0x7400] ;  /* 0x0074000412227981 */ /* 0x000ee8000c2e1900 */
[----:B------:R-:W4:Y:S04]  /*2d30*/  LDG.E.EL R35, [R18.64+0x5c00] ;  /* 0x005c000412237981 */ /* 0x000f28000c2e1900 */
[----:B------:R3:W5:Y:S04]  /*2d40*/  LDG.E.EL.64 R8, [R16.64+0xe800] ;  /* 0x00e8000410087981 */ /* 0x000768000c2e1b00 */
[----:B------:R3:W5:Y:S01]  /*2d50*/  LDG.E.EL.64 R26, [R16.64+0xb800] ;  /* 0x00b80004101a7981 */ /* 0x000762000c2e1b00 */
[----:B------:R-:W-:-:S02]  /*2d60*/  FSEL R36, R23, +INF , !P5 ;  /* 0x7f80000017247808 */ /* 0x000fc40006800000 */
[----:B------:R-:W-:Y:S02]  /*2d70*/  FSETP.GT.AND P4, PT, R20, +INF , PT ;  /* 0x7f8000001400780b */ /* 0x000fe40003f84000 */
[----:B0-----:R-:W-:Y:S02]  /*2d80*/  FSEL R13, R36, +INF , !P1 ;  /* 0x7f800000240d7808 */ /* 0x001fe40004800000 */
[----:B------:R-:W-:Y:S02]  /*2d90*/  FSEL R12, R20, +INF , !P4 ;  /* 0x7f800000140c7808 */ /* 0x000fe40006000000 */
[CC--:B------:R-:W-:Y:S02]  /*2da0*/  FSETP.GEU.AND P6, PT, R13.reuse, R22.reuse, PT ;  /* 0x000000160d00720b */ /* 0x0c0fe40003fce000 */
[C---:B------:R-:W-:Y:S02]  /*2db0*/  FSETP.NAN.AND P4, PT, R13.reuse, R13, PT ;  /* 0x0000000d0d00720b */ /* 0x040fe40003f88000 */
[----:B-1----:R-:W-:-:S02]  /*2dc0*/  FSEL R6, R13, R22, !P6 ;  /* 0x000000160d067208 */ /* 0x002fc40007000000 */
[----:B------:R-:W-:Y:S02]  /*2dd0*/  FSEL R12, R12, +INF , !P1 ;  /* 0x7f8000000c0c7808 */ /* 0x000fe40004800000 */
[----:B------:R-:W-:Y:S02]  /*2de0*/  @!P1 FSEL R13, R13, R6, P4 ;  /* 0x000000060d0d9208 */ /* 0x000fe40002000000 */
[C---:B------:R-:W-:Y:S02]  /*2df0*/  FSETP.GEU.AND P5, PT, R12.reuse, R21, PT ;  /* 0x000000150c00720b */ /* 0x040fe40003fae000 */
[----:B------:R-:W-:Y:S02]  /*2e00*/  FSETP.GEU.AND P6, PT, R13, R25, PT ;  /* 0x000000190d00720b */ /* 0x000fe40003fce000 */
[C---:B------:R-:W-:Y:S02]  /*2e10*/  FSEL R7, R12.reuse, R21, !P5 ;  /* 0x000000150c077208 */ /* 0x040fe40006800000 */
[----:B------:R-:W-:-:S02]  /*2e20*/  FSETP.NAN.AND P5, PT, R12, R12, PT ;  /* 0x0000000c0c00720b */ /* 0x000fc40003fa8000 */
[C---:B------:R-:W-:Y:S02]  /*2e30*/  FSETP.NAN.AND P4, PT, R13.reuse, R13, PT ;  /* 0x0000000d0d00720b */ /* 0x040fe40003f88000 */
[C---:B------:R-:W-:Y:S02]  /*2e40*/  FSEL R6, R13.reuse, R25, !P6 ;  /* 0x000000190d067208 */ /* 0x040fe40007000000 */
[----:B------:R-:W-:Y:S02]  /*2e50*/  @!P1 FSEL R12, R12, R7, P5 ;  /* 0x000000070c0c9208 */ /* 0x000fe40002800000 */
[----:B------:R-:W-:Y:S02]  /*2e60*/  @!P1 FSEL R13, R13, R6, P4 ;  /* 0x000000060d0d9208 */ /* 0x000fe40002000000 */
[----:B------:R-:W-:-:S03]  /*2e70*/  FSETP.GEU.AND P5, PT, R12, R24, PT ;  /* 0x000000180c00720b */ /* 0x000fc60003fae000 */
[----:B------:R-:W-:Y:S01]  /*2e80*/  IMAD.MOV.U32 R6, RZ, RZ, R13 ;  /* 0x000000ffff067224 */ /* 0x000fe200078e000d */
[C---:B------:R-:W-:Y:S02]  /*2e90*/  FSEL R7, R12.reuse, R24, !P5 ;  /* 0x000000180c077208 */ /* 0x040fe40006800000 */
[----:B------:R-:W-:Y:S02]  /*2ea0*/  FSETP.NAN.AND P5, PT, R12, R12, PT ;  /* 0x0000000c0c00720b */ /* 0x000fe40003fa8000 */
[----:B------:R-:W-:Y:S02]  /*2eb0*/  FSETP.GEU.AND P6, PT, R6, R28, PT ;  /* 0x0000001c0600720b */ /* 0x000fe40003fce000 */
[----:B------:R-:W-:Y:S02]  /*2ec0*/  @!P1 FSEL R12, R12, R7, P5 ;  /* 0x000000070c0c9208 */ /* 0x000fe40002800000 */
[C---:B------:R-:W-:Y:S02]  /*2ed0*/  FSETP.NAN.AND P4, PT, R6.reuse, R6, PT ;  /* 0x000000060600720b */ /* 0x040fe40003f88000 */
[----:B------:R-:W-:-:S02]  /*2ee0*/  FSEL R7, R6, R28, !P6 ;  /* 0x0000001c06077208 */ /* 0x000fc40007000000 */
[----:B------:R-:W-:Y:S02]  /*2ef0*/  FSETP.GEU.AND P5, PT, R12, R29, PT ;  /* 0x0000001d0c00720b */ /* 0x000fe40003fae000 */
[----:B------:R-:W-:Y:S02]  /*2f00*/  @!P1 FSEL R6, R6, R7, P4 ;  /* 0x0000000706069208 */ /* 0x000fe40002000000 */
[C---:B------:R-:W-:Y:S02]  /*2f10*/  FSEL R13, R12.reuse, R29, !P5 ;  /* 0x0000001d0c0d7208 */ /* 0x040fe40006800000 */
[----:B------:R-:W-:-:S04]  /*2f20*/  FSETP.NAN.AND P5, PT, R12, R12, PT ;  /* 0x0000000c0c00720b */ /* 0x000fc80003fa8000 */
[----:B------:R-:W-:Y:S02]  /*2f30*/  @!P1 FSEL R12, R12, R13, P5 ;  /* 0x0000000d0c0c9208 */ /* 0x000fe40002800000 */
[----:B------:R-:W-:Y:S02]  /*2f40*/  FSETP.GEU.AND P6, PT, R6, R30, PT ;  /* 0x0000001e0600720b */ /* 0x000fe40003fce000 */
[----:B------:R-:W-:Y:S02]  /*2f50*/  FSETP.GEU.AND P5, PT, R12, R33, PT ;  /* 0x000000210c00720b */ /* 0x000fe40003fae000 */
[----:B------:R-:W-:Y:S02]  /*2f60*/  FSETP.NAN.AND P4, PT, R6, R6, PT ;  /* 0x000000060600720b */ /* 0x000fe40003f88000 */
[C---:B--2---:R-:W-:Y:S01]  /*2f70*/  PRMT R7, R32.reuse, 0x7632, R7 ;  /* 0x0000763220077816 */ /* 0x044fe20000000007 */
[----:B------:R-:W-:Y:S02]  /*2f80*/  IMAD.U32 R32, R32, 0x10000, RZ ;  /* 0x0001000020207824 */ /* 0x000fe400078e00ff */
[C---:B---3--:R-:W-:Y:S01]  /*2f90*/  IMAD.U32 R17, R34.reuse, 0x10000, RZ ;  /* 0x0001000022117824 */ /* 0x048fe200078e00ff */
[----:B------:R-:W-:Y:S01]  /*2fa0*/  PRMT R34, R34, 0x7632, R34 ;  /* 0x0000763222227816 */ /* 0x000fe20000000022 */
[----:B------:R-:W-:Y:S01]  /*2fb0*/  IMAD.U32 R16, R7, 0x10000, RZ ;  /* 0x0001000007107824 */ /* 0x000fe200078e00ff */
[----:B----4-:R-:W-:Y:S01]  /*2fc0*/  PRMT R13, R35, 0x7632, R13 ;  /* 0x00007632230d7816 */ /* 0x010fe2000000000d */
[----:B------:R-:W-:-:S02]  /*2fd0*/  FADD R7, -R15, R32 ;  /* 0x000000200f077221 */ /* 0x000fc40000000100 */
[----:B------:R-:W-:Y:S01]  /*2fe0*/  IMAD.U32 R34, R34, 0x10000, RZ ;  /* 0x0001000022227824 */ /* 0x000fe200078e00ff */
[----:B------:R-:W-:Y:S01]  /*2ff0*/  FADD R15, -R15, R16 ;  /* 0x000000100f0f7221 */ /* 0x000fe20000000100 */
[----:B-----5:R-:W-:Y:S01]  /*3000*/  FADD R8, R8, R17 ;  /* 0x0000001108087221 */ /* 0x020fe20000000000 */
[----:B------:R-:W-:Y:S01]  /*3010*/  IMAD.U32 R18, R13, 0x10000, RZ ;  /* 0x000100000d127824 */ /* 0x000fe200078e00ff */
[----:B------:R-:W-:Y:S01]  /*3020*/  FADD R9, R9, R34 ;  /* 0x0000002209097221 */ /* 0x000fe20000000000 */
[----:B------:R-:W-:Y:S01]  /*3030*/  IMAD.U32 R35, R35, 0x10000, RZ ;  /* 0x0001000023237824 */ /* 0x000fe200078e00ff */
[C---:B------:R-:W-:Y:S01]  /*3040*/  FMUL R17, R14.reuse, R7 ;  /* 0x000000070e117220 */ /* 0x040fe20000400000 */
[----:B------:R-:W-:Y:S01]  /*3050*/  FMUL R15, R14, R15 ;  /* 0x0000000f0e0f7220 */ /* 0x000fe20000400000 */
[----:B------:R-:W-:Y:S01]  /*3060*/  FSEL R7, R6, R30, !P6 ;  /* 0x0000001e06077208 */ /* 0x000fe20007000000 */
[----:B------:R-:W-:Y:S01]  /*3070*/  FADD R14, R8, 1 ;  /* 0x3f800000080e7421 */ /* 0x000fe20000000000 */
[----:B------:R-:W-:Y:S01]  /*3080*/  FADD R18, R27, R18 ;  /* 0x000000121b127221 */ /* 0x000fe20000000000 */
[----:B------:R-:W-:Y:S01]  /*3090*/  FSEL R13, R12, R33, !P5 ;  /* 0x000000210c0d7208 */ /* 0x000fe20006800000 */
[----:B------:R-:W-:Y:S01]  /*30a0*/  FADD R8, R9, 1 ;  /* 0x3f80000009087421 */ /* 0x000fe20000000000 */
[----:B------:R-:W-:Y:S01]  /*30b0*/  FADD R26, R26, R35 ;  /* 0x000000231a1a7221 */ /* 0x000fe20000000000 */
[----:B------:R-:W-:-:S02]  /*30c0*/  FSETP.NAN.AND P5, PT, R12, R12, PT ;  /* 0x0000000c0c00720b */ /* 0x000fc40003fa8000 */
[----:B------:R-:W-:Y:S01]  /*30d0*/  @!P1 FSEL R6, R6, R7, P4 ;  /* 0x0000000706069208 */ /* 0x000fe20002000000 */
[----:B------:R-:W-:Y:S01]  /*30e0*/  FFMA R7, R15, R8, R18 ;  /* 0x000000080f077223 */ /* 0x000fe20000000012 */
[----:B------:R-:W-:Y:S01]  /*30f0*/  @!P1 FSEL R12, R12, R13, P5 ;  /* 0x0000000d0c0c9208 */ /* 0x000fe20002800000 */
[----:B------:R-:W-:-:S03]  /*3100*/  FFMA R9, R17, R14, R26 ;  /* 0x0000000e11097223 */ /* 0x000fc6000000001a */
[----:B------:R-:W-:Y:S02]  /*3110*/  FSETP.GEU.AND P5, PT, R12, R7, PT ;  /* 0x000000070c00720b */ /* 0x000fe40003fae000 */
[----:B------:R-:W-:Y:S02]  /*3120*/  FSETP.GEU.AND P6, PT, R6, R9, PT ;  /* 0x000000090600720b */ /* 0x000fe40003fce000 */
[----:B------:R-:W-:Y:S02]  /*3130*/  FSEL R15, R12, R7, !P5 ;  /* 0x000000070c0f7208 */ /* 0x000fe40006800000 */
[C---:B------:R-:W-:Y:S02]  /*3140*/  FSETP.NAN.AND P4, PT, R6.reuse, R6, PT ;  /* 0x000000060600720b */ /* 0x040fe40003f88000 */
[----:B------:R-:W-:Y:S02]  /*3150*/  FSEL R13, R6, R9, !P6 ;  /* 0x00000009060d7208 */ /* 0x000fe40007000000 */
[----:B------:R-:W-:-:S02]  /*3160*/  FSETP.NAN.AND P5, PT, R12, R12, PT ;  /* 0x0000000c0c00720b */ /* 0x000fc40003fa8000 */
[----:B------:R-:W-:Y:S02]  /*3170*/  @!P1 FSEL R6, R6, R13, P4 ;  /* 0x0000000d06069208 */ /* 0x000fe40002000000 */
[----:B------:R-:W-:-:S04]  /*3180*/  @!P1 FSEL R12, R12, R15, P5 ;  /* 0x0000000f0c0c9208 */ /* 0x000fc80002800000 */
[C---:B------:R-:W-:Y:S02]  /*3190*/  FSETP.GEU.AND P5, PT, R6.reuse, R12, PT ;  /* 0x0000000c0600720b */ /* 0x040fe40003fae000 */
[----:B------:R-:W-:-:S11]  /*31a0*/  FSETP.NAN.AND P4, PT, R6, R6, PT ;  /* 0x000000060600720b */ /* 0x000fd60003f88000 */
[----:B------:R-:W-:-:S05]  /*31b0*/  @P5 FSEL R6, R6, R12, P4 ;  /* 0x0000000c06065208 */ /* 0x000fca0002000000 */
[----:B------:R-:W0:Y:S01]  /*31c0*/  SHFL.BFLY PT, R13, R6, 0x10, 0x1f ;  /* 0x0e001f00060d7f89 */ /* 0x000e2200000e0000 */
[C---:B------:R-:W-:Y:S02]  /*31d0*/  FSETP.NAN.AND P4, PT, R6.reuse, R6, PT ;  /* 0x000000060600720b */ /* 0x040fe40003f88000 */
[----:B0-----:R-:W-:-:S11]  /*31e0*/  FSETP.GEU.AND P5, PT, R6, R13, PT ;  /* 0x0000000d0600720b */ /* 0x001fd60003fae000 */
[----:B------:R-:W-:-:S05]  /*31f0*/  @!P4 FSEL R6, R6, R13, !P5 ;  /* 0x0000000d0606c208 */ /* 0x000fca0006800000 */
[----:B------:R-:W0:Y:S01]  /*3200*/  SHFL.BFLY PT, R13, R6, 0x8, 0x1f ;  /* 0x0d001f00060d7f89 */ /* 0x000e2200000e0000 */
[C---:B------:R-:W-:Y:S02]  /*3210*/  FSETP.GEU.AND P4, PT, R23.reuse, -INF , PT ;  /* 0xff8000001700780b */ /* 0x040fe40003f8e000 */
[----:B------:R-:W-:Y:S02]  /*3220*/  FSETP.NAN.AND P6, PT, R6, R6, PT ;  /* 0x000000060600720b */ /* 0x000fe40003fc8000 */
[----:B------:R-:W-:Y:S02]  /*3230*/  FSEL R23, R23, -INF , P4 ;  /* 0xff80000017177808 */ /* 0x000fe40002000000 */
[C---:B------:R-:W-:Y:S02]  /*3240*/  FSETP.GEU.AND P4, PT, R20.reuse, -INF , PT ;  /* 0xff8000001400780b */ /* 0x040fe40003f8e000 */
[----:B------:R-:W-:Y:S02]  /*3250*/  FSEL R23, R23, -INF , !P1 ;  /* 0xff80000017177808 */ /* 0x000fe40004800000 */
[----:B------:R-:W-:-:S02]  /*3260*/  FSEL R20, R20, -INF , P4 ;  /* 0xff80000014147808 */ /* 0x000fc40002000000 */
[----:B0-----:R-:W-:Y:S02]  /*3270*/  FSETP.GEU.AND P5, PT, R6, R13, PT ;  /* 0x0000000d0600720b */ /* 0x001fe40003fae000 */
[CC--:B------:R-:W-:Y:S02]  /*3280*/  FSETP.GT.AND P4, PT, R23.reuse, R22.reuse, PT ;  /* 0x000000161700720b */ /* 0x0c0fe40003f84000 */
[----:B------:R-:W-:Y:S02]  /*3290*/  FSEL R20, R20, -INF , !P1 ;  /* 0xff80000014147808 */ /* 0x000fe40004800000 */
[----:B------:R-:W-:-:S07]  /*32a0*/  FSEL R22, R23, R22, P4 ;  /* 0x0000001617167208 */ /* 0x000fce0002000000 */
[----:B------:R-:W-:Y:S02]  /*32b0*/  @P5 FSEL R6, R6, R13, P6 ;  /* 0x0000000d06065208 */ /* 0x000fe40003000000 */
[----:B------:R-:W-:-:S03]  /*32c0*/  FSETP.NAN.AND P5, PT, R23, R23, PT ;  /* 0x000000171700720b */ /* 0x000fc60003fa8000 */
[----:B------:R-:W0:Y:S01]  /*32d0*/  SHFL.BFLY PT, R13, R6, 0x4, 0x1f ;  /* 0x0c801f00060d7f89 */ /* 0x000e2200000e0000 */
[CC--:B------:R-:W-:Y:S02]  /*32e0*/  FSETP.GT.AND P4, PT, R20.reuse, R21.reuse, PT ;  /* 0x000000151400720b */ /* 0x0c0fe40003f84000 */
[----:B------:R-:W-:Y:S02]  /*32f0*/  @!P1 FSEL R23, R23, R22, P5 ;  /* 0x0000001617179208 */ /* 0x000fe40002800000 */
[C---:B------:R-:W-:Y:S02]  /*3300*/  FSETP.NAN.AND P5, PT, R20.reuse, R20, PT ;  /* 0x000000141400720b */ /* 0x040fe40003fa8000 */
[C---:B------:R-:W-:Y:S02]  /*3310*/  FSEL R21, R20.reuse, R21, P4 ;  /* 0x0000001514157208 */ /* 0x040fe40002000000 */
[----:B------:R-:W-:Y:S02]  /*3320*/  FSETP.GT.AND P4, PT, R23, R25, PT ;  /* 0x000000191700720b */ /* 0x000fe40003f84000 */
[----:B------:R-:W-:-:S02]  /*3330*/  @!P1 FSEL R20, R20, R21, P5 ;  /* 0x0000001514149208 */ /* 0x000fc40002800000 */
[C---:B------:R-:W-:Y:S02]  /*3340*/  FSETP.NAN.AND P5, PT, R23.reuse, R23, PT ;  /* 0x000000171700720b */ /* 0x040fe40003fa8000 */
[C---:B------:R-:W-:Y:S02]  /*3350*/  FSEL R8, R23.reuse, R25, P4 ;  /* 0x0000001917087208 */ /* 0x040fe40002000000 */
[C---:B------:R-:W-:Y:S02]  /*3360*/  FSETP.GT.AND P4, PT, R20.reuse, R24, PT ;  /* 0x000000181400720b */ /* 0x040fe40003f84000 */
[----:B------:R-:W-:Y:S02]  /*3370*/  @!P1 FSEL R23, R23, R8, P5 ;  /* 0x0000000817179208 */ /* 0x000fe40002800000 */
[C---:B------:R-:W-:Y:S02]  /*3380*/  FSETP.NAN.AND P5, PT, R20.reuse, R20, PT ;  /* 0x000000141400720b */ /* 0x040fe40003fa8000 */
[----:B------:R-:W-:-:S02]  /*3390*/  FSEL R15, R20, R24, P4 ;  /* 0x00000018140f7208 */ /* 0x000fc40002000000 */
[----:B0-----:R-:W-:Y:S02]  /*33a0*/  FSETP.GEU.AND P4, PT, R6, R13, PT ;  /* 0x0000000d0600720b */ /* 0x001fe40003f8e000 */
[----:B------:R-:W-:Y:S02]  /*33b0*/  @!P1 FSEL R20, R20, R15, P5 ;  /* 0x0000000f14149208 */ /* 0x000fe40002800000 */
[CC--:B------:R-:W-:Y:S02]  /*33c0*/  FSETP.GT.AND P5, PT, R23.reuse, R28.reuse, PT ;  /* 0x0000001c1700720b */ /* 0x0c0fe40003fa4000 */
[C---:B------:R-:W-:Y:S02]  /*33d0*/  FSETP.NAN.AND P6, PT, R23.reuse, R23, PT ;  /* 0x000000171700720b */ /* 0x040fe40003fc8000 */
[----:B------:R-:W-:Y:S02]  /*33e0*/  FSEL R28, R23, R28, P5 ;  /* 0x0000001c171c7208 */ /* 0x000fe40002800000 */
[----:B------:R-:W-:-:S02]  /*33f0*/  FSETP.GT.AND P5, PT, R20, R29, PT ;  /* 0x0000001d1400720b */ /* 0x000fc40003fa4000 */
[----:B------:R-:W-:Y:S02]  /*3400*/  @!P1 FSEL R23, R23, R28, P6 ;  /* 0x0000001c17179208 */ /* 0x000fe40003000000 */
[----:B------:R-:W-:Y:S02]  /*3410*/  FSETP.NAN.AND P6, PT, R6, R6, PT ;  /* 0x000000060600720b */ /* 0x000fe40003fc8000 */
[----:B------:R-:W-:Y:S02]  /*3420*/  FSEL R29, R20, R29, P5 ;  /* 0x0000001d141d7208 */ /* 0x000fe40002800000 */
[----:B------:R-:W-:Y:S02]  /*3430*/  @P4 FSEL R6, R6, R13, P6 ;  /* 0x0000000d06064208 */ /* 0x000fe40003000000 */
[----:B------:R-:W-:-:S03]  /*3440*/  FSETP.NAN.AND P5, PT, R20, R20, PT ;  /* 0x000000141400720b */ /* 0x000fc60003fa8000 */
[----:B------:R-:W0:Y:S01]  /*3450*/  SHFL.BFLY PT, R13, R6, 0x2, 0x1f ;  /* 0x0c401f00060d7f89 */ /* 0x000e2200000e0000 */
[----:B------:R-:W-:Y:S02]  /*3460*/  @!P1 FSEL R20, R20, R29, P5 ;  /* 0x0000001d14149208 */ /* 0x000fe40002800000 */
[CC--:B------:R-:W-:Y:S02]  /*3470*/  FSETP.GT.AND P6, PT, R23.reuse, R30.reuse, PT ;  /* 0x0000001e1700720b */ /* 0x0c0fe40003fc4000 */
[C---:B------:R-:W-:Y:S02]  /*3480*/  FSETP.GT.AND P5, PT, R20.reuse, R33, PT ;  /* 0x000000211400720b */ /* 0x040fe40003fa4000 */
[C---:B------:R-:W-:Y:S02]  /*3490*/  FSETP.NAN.AND P4, PT, R23.reuse, R23, PT ;  /* 0x000000171700720b */ /* 0x040fe40003f88000 */
[----:B------:R-:W-:Y:S02]  /*34a0*/  FSEL R30, R23, R30, P6 ;  /* 0x0000001e171e7208 */ /* 0x000fe40003000000 */
[----:B------:R-:W-:-:S02]  /*34b0*/  FSETP.NAN.AND P6, PT, R20, R20, PT ;  /* 0x000000141400720b */ /* 0x000fc40003fc8000 */
[C---:B------:R-:W-:Y:S02]  /*34c0*/  FSEL R33, R20.reuse, R33, P5 ;  /* 0x0000002114217208 */ /* 0x040fe40002800000 */
[----:B------:R-:W-:Y:S02]  /*34d0*/  @!P1 FSEL R23, R23, R30, P4 ;  /* 0x0000001e17179208 */ /* 0x000fe40002000000 */
[----:B------:R-:W-:Y:S02]  /*34e0*/  @!P1 FSEL R20, R20, R33, P6 ;  /* 0x0000002114149208 */ /* 0x000fe40003000000 */
[C---:B------:R-:W-:Y:S02]  /*34f0*/  FSETP.GT.AND P4, PT, R23.reuse, R9, PT ;  /* 0x000000091700720b */ /* 0x040fe40003f84000 */
[----:B------:R-:W-:Y:S02]  /*3500*/  FSETP.GT.AND P5, PT, R20, R7, PT ;  /* 0x000000071400720b */ /* 0x000fe40003fa4000 */
[----:B------:R-:W-:-:S02]  /*3510*/  FSEL R8, R23, R9, P4 ;  /* 0x0000000917087208 */ /* 0x000fc40002000000 */
[C---:B------:R-:W-:Y:S02]  /*3520*/  FSETP.NAN.AND P6, PT, R23.reuse, R23, PT ;  /* 0x000000171700720b */ /* 0x040fe40003fc8000 */
[C---:B------:R-:W-:Y:S02]  /*3530*/  FSETP.NAN.AND P4, PT, R20.reuse, R20, PT ;  /* 0x000000141400720b */ /* 0x040fe40003f88000 */
[----:B------:R-:W-:Y:S02]  /*3540*/  FSEL R15, R20, R7, P5 ;  /* 0x00000007140f7208 */ /* 0x000fe40002800000 */
[----:B0-----:R-:W-:Y:S02]  /*3550*/  FSETP.GEU.AND P5, PT, R6, R13, PT ;  /* 0x0000000d0600720b */ /* 0x001fe40003fae000 */
[----:B------:R-:W-:Y:S02]  /*3560*/  @!P1 FSEL R23, R23, R8, P6 ;  /* 0x0000000817179208 */ /* 0x000fe40003000000 */
[----:B------:R-:W-:-:S04]  /*3570*/  @!P1 FSEL R20, R20, R15, P4 ;  /* 0x0000000f14149208 */ /* 0x000fc80002000000 */
[----:B------:R-:W-:Y:S02]  /*3580*/  FSETP.GT.AND P4, PT, R23, R20, PT ;  /* 0x000000141700720b */ /* 0x000fe40003f84000 */
[----:B------:R-:W-:-:S04]  /*3590*/  FSETP.NAN.AND P6, PT, R6, R6, PT ;  /* 0x000000060600720b */ /* 0x000fc80003fc8000 */
[----:B------:R-:W-:Y:S02]  /*35a0*/  @P5 FSEL R6, R6, R13, P6 ;  /* 0x0000000d06065208 */ /* 0x000fe40003000000 */
[----:B------:R-:W-:-:S05]  /*35b0*/  FSETP.NAN.AND P5, PT, R23, R23, PT ;  /* 0x000000171700720b */ /* 0x000fca0003fa8000 */
[----:B------:R-:W-:-:S05]  /*35c0*/  @!P4 FSEL R23, R23, R20, P5 ;  /* 0x000000141717c208 */ /* 0x000fca0002800000 */
[----:B------:R-:W0:Y:S01]  /*35d0*/  SHFL.BFLY PT, R8, R23, 0x10, 0x1f ;  /* 0x0e001f0017087f89 */ /* 0x000e2200000e0000 */
[----:B------:R-:W-:-:S03]  /*35e0*/  FSETP.NAN.AND P6, PT, R23, R23, PT ;  /* 0x000000171700720b */ /* 0x000fc60003fc8000 */
[----:B------:R-:W1:Y:S01]  /*35f0*/  SHFL.BFLY PT, R13, R6, 0x1, 0x1f ;  /* 0x0c201f00060d7f89 */ /* 0x000e6200000e0000 */
[----:B------:R-:W-:Y:S02]  /*3600*/  F2FP.BF16.PACK_AB R15, R7, R9 ;  /* 0x00000009070f723e */ /* 0x000fe400000010ff */
[----:B0-----:R-:W-:-:S07]  /*3610*/  FSETP.GT.AND P5, PT, R23, R8, PT ;  /* 0x000000081700720b */ /* 0x001fce0003fa4000 */
[----:B------:R-:W-:Y:S01]  /*3620*/  @!P6 FSEL R23, R23, R8, P5 ;  /* 0x000000081717e208 */ /* 0x000fe20002800000 */
[----:B------:R-:W-:-:S05]  /*3630*/  IMAD.WIDE R8, R31, R0, c[0x0][0x1a8] ;  /* 0x00006a001f087625 */ /* 0x000fca00078e0200 */
[----:B------:R-:W-:Y:S04]  /*3640*/  @!P1 STG.E [R8.64], R15 ;  /* 0x0000000f08009986 */ /* 0x000fe8000c101904 */
[----:B------:R-:W-:Y:S01]  /*3650*/  BAR.SYNC.DEFER_BLOCKING 0x0 ;  /* 0x0000000000007b1d */ /* 0x000fe20000010000 */
[C---:B-1----:R-:W-:Y:S02]  /*3660*/  FSETP.GEU.AND P4, PT, R6.reuse, R13, PT ;  /* 0x0000000d0600720b */ /* 0x042fe40003f8e000 */
[----:B------:R-:W-:-:S11]  /*3670*/  FSETP.NAN.AND P5, PT, R6, R6, PT ;  /* 0x000000060600720b */ /* 0x000fd60003fa8000 */
[----:B------:R-:W-:-:S05]  /*3680*/  @P4 SEL R6, R6, R13, P5 ;  /* 0x0000000d06064207 */ /* 0x000fca0002800000 */
[----:B------:R-:W-:Y:S04]  /*3690*/  @!P3 STS [R11], R6 ;  /* 0x000000060b00b388 */ /* 0x000fe80000000800 */
[----:B------:R-:W-:Y:S06]  /*36a0*/  BAR.SYNC.DEFER_BLOCKING 0x0 ;  /* 0x0000000000007b1d */ /* 0x000fec0000010000 */
[----:B------:R-:W0:Y:S04]  /*36b0*/  SHFL.BFLY PT, R7, R23, 0x8, 0x1f ;  /* 0x0d001f0017077f89 */ /* 0x000e2800000e0000 */
[----:B------:R-:W1:Y:S01]  /*36c0*/  @!P2 LDS R4, [R10.X4] ;  /* 0x000000000a04a984 */ /* 0x000e620000004800 */
[----:B0-----:R-:W-:-:S02]  /*36d0*/  FSETP.GT.AND P4, PT, R23, R7, PT ;  /* 0x000000071700720b */ /* 0x001fc40003f84000 */
[----:B------:R-:W-:-:S11]  /*36e0*/  FSETP.NAN.AND P5, PT, R23, R23, PT ;  /* 0x000000171700720b */ /* 0x000fd60003fa8000 */
[----:B------:R-:W-:Y:S02]  /*36f0*/  @!P4 FSEL R23, R23, R7, P5 ;  /* 0x000000071717c208 */ /* 0x000fe40002800000 */
[----:B-1----:R-:W0:Y:S04]  /*3700*/  SHFL.BFLY PT, R7, R4, 0x4, 0x1f ;  /* 0x0c801f0004077f89 */ /* 0x002e2800000e0000 */
[----:B------:R-:W1:Y:S01]  /*3710*/  SHFL.BFLY PT, R12, R23, 0x4, 0x1f ;  /* 0x0c801f00170c7f89 */ /* 0x000e6200000e0000 */
[C---:B------:R-:W-:Y:S02]  /*3720*/  FSETP.NAN.AND P5, PT, R4.reuse, R4, PT ;  /* 0x000000040400720b */ /* 0x040fe40003fa8000 */
[----:B0-----:R-:W-:-:S04]  /*3730*/  FSETP.GEU.AND P6, PT, R4, R7, PT ;  /* 0x000000070400720b */ /* 0x001fc80003fce000 */
[----:B------:R-:W-:-:S04]  /*3740*/  FSEL R7, R4, R7, !P6 ;  /* 0x0000000704077208 */ /* 0x000fc80007000000 */
[----:B------:R-:W-:-:S05]  /*3750*/  FSEL R7, R4, R7, P5 ;  /* 0x0000000704077208 */ /* 0x000fca0002800000 */
[----:B------:R-:W0:Y:S01]  /*3760*/  SHFL.BFLY PT, R6, R7, 0x2, 0x1f ;  /* 0x0c401f0007067f89 */ /* 0x000e2200000e0000 */
[C---:B-1----:R-:W-:Y:S02]  /*3770*/  FSETP.GT.AND P4, PT, R23.reuse, R12, PT ;  /* 0x0000000c1700720b */ /* 0x042fe40003f84000 */
[----:B------:R-:W-:-:S11]  /*3780*/  FSETP.NAN.AND P6, PT, R23, R23, PT ;  /* 0x000000171700720b */ /* 0x000fd60003fc8000 */
[----:B------:R-:W-:Y:S02]  /*3790*/  @!P4 FSEL R23, R23, R12, P6 ;  /* 0x0000000c1717c208 */ /* 0x000fe40003000000 */
[CC--:B0-----:R-:W-:Y:S02]  /*37a0*/  FSETP.GEU.AND P6, PT, R7.reuse, R6.reuse, PT ;  /* 0x000000060700720b */ /* 0x0c1fe40003fce000 */
[C---:B------:R-:W-:Y:S01]  /*37b0*/  FSETP.NAN.AND P5, PT, R7.reuse, R7, PT ;  /* 0x000000070700720b */ /* 0x040fe20003fa8000 */
[----:B------:R-:W0:Y:S10]  /*37c0*/  SHFL.BFLY PT, R8, R23, 0x2, 0x1f ;  /* 0x0c401f0017087f89 */ /* 0x000e3400000e0000 */
[----:B------:R-:W-:-:S05]  /*37d0*/  @P6 FSEL R7, R7, R6, P5 ;  /* 0x0000000607076208 */ /* 0x000fca0002800000 */
[----:B------:R-:W1:Y:S01]  /*37e0*/  SHFL.BFLY PT, R4, R7, 0x1, 0x1f ;  /* 0x0c201f0007047f89 */ /* 0x000e6200000e0000 */
[C---:B0-----:R-:W-:Y:S02]  /*37f0*/  FSETP.GT.AND P4, PT, R23.reuse, R8, PT ;  /* 0x000000081700720b */ /* 0x041fe40003f84000 */
[----:B------:R-:W-:Y:S02]  /*3800*/  FSETP.NAN.AND P5, PT, R23, R23, PT ;  /* 0x000000171700720b */ /* 0x000fe40003fa8000 */
[----:B-1----:R-:W-:-:S09]  /*3810*/  FSETP.GEU.AND P6, PT, R7, R4, PT ;  /* 0x000000040700720b */ /* 0x002fd20003fce000 */
[----:B------:R-:W-:Y:S02]  /*3820*/  @!P4 FSEL R23, R23, R8, P5 ;  /* 0x000000081717c208 */ /* 0x000fe40002800000 */
[----:B------:R-:W-:-:S04]  /*3830*/  FSETP.NAN.AND P5, PT, R7, R7, PT ;  /* 0x000000070700720b */ /* 0x000fc80003fa8000 */
[----:B------:R-:W-:-:S05]  /*3840*/  @P6 SEL R7, R7, R4, P5 ;  /* 0x0000000407076207 */ /* 0x000fca0002800000 */
[----:B------:R-:W-:Y:S04]  /*3850*/  @P0 STS [R10.X4], R7 ;  /* 0x000000070a000388 */ /* 0x000fe80000004800 */
[----:B------:R-:W-:Y:S06]  /*3860*/  BAR.SYNC.DEFER_BLOCKING 0x0 ;  /* 0x0000000000007b1d */ /* 0x000fec0000010000 */
[----:B------:R-:W0:Y:S01]  /*3870*/  SHFL.BFLY PT, R6, R23, 0x1, 0x1f ;  /* 0x0c201f0017067f89 */ /* 0x000e2200000e0000 */
[----:B------:R-:W-:-:S03]  /*3880*/  FSETP.NAN.AND P5, PT, R23, R23, PT ;  /* 0x000000171700720b */ /* 0x000fc60003fa8000 */
[----:B------:R-:W-:Y:S04]  /*3890*/  LDS R12, [RZ] ;  /* 0x00000000ff0c7984 */ /* 0x000fe80000000800 */
[----:B------:R-:W-:Y:S01]  /*38a0*/  BAR.SYNC.DEFER_BLOCKING 0x0 ;  /* 0x0000000000007b1d */ /* 0x000fe20000010000 */
[----:B0-----:R-:W-:-:S13]  /*38b0*/  FSETP.GT.AND P4, PT, R23, R6, PT ;  /* 0x000000061700720b */ /* 0x001fda0003f84000 */
[----:B------:R-:W-:-:S05]  /*38c0*/  @!P4 SEL R23, R23, R6, P5 ;  /* 0x000000061717c207 */ /* 0x000fca0002800000 */
[----:B------:R-:W-:Y:S04]  /*38d0*/  @!P3 STS [R11], R23 ;  /* 0x000000170b00b388 */ /* 0x000fe80000000800 */
[----:B------:R-:W-:Y:S06]  /*38e0*/  BAR.SYNC.DEFER_BLOCKING 0x0 ;  /* 0x0000000000007b1d */ /* 0x000fec0000010000 */
[----:B------:R-:W0:Y:S04]  /*38f0*/  @!P2 LDS R2, [R10.X4] ;  /* 0x000000000a02a984 */ /* 0x000e280000004800 */
[----:B0-----:R-:W0:Y:S01]  /*3900*/  SHFL.BFLY PT, R9, R2, 0x4, 0x1f ;  /* 0x0c801f0002097f89 */ /* 0x001e2200000e0000 */
[----:B------:R-:W-:-:S02]  /*3910*/  FSETP.NAN.AND P3, PT, R2, R2, PT ;  /* 0x000000020200720b */ /* 0x000fc40003f68000 */
[----:B0-----:R-:W-:-:S04]  /*3920*/  FSETP.GT.AND P2, PT, R2, R9, PT ;  /* 0x000000090200720b */ /* 0x001fc80003f44000 */
[----:B------:R-:W-:-:S04]  /*3930*/  FSEL R9, R2, R9, P2 ;  /* 0x0000000902097208 */ /* 0x000fc80001000000 */
[----:B------:R-:W-:-:S05]  /*3940*/  FSEL R13, R2, R9, P3 ;  /* 0x00000009020d7208 */ /* 0x000fca0001800000 */
[----:B------:R-:W0:Y:S01]  /*3950*/  SHFL.BFLY PT, R4, R13, 0x2, 0x1f ;  /* 0x0c401f000d047f89 */ /* 0x000e2200000e0000 */
[C---:B------:R-:W-:Y:S02]  /*3960*/  FSETP.NAN.AND P3, PT, R13.reuse, R13, PT ;  /* 0x0000000d0d00720b */ /* 0x040fe40003f68000 */
[----:B0-----:R-:W-:-:S13]  /*3970*/  FSETP.GT.AND P2, PT, R13, R4, PT ;  /* 0x000000040d00720b */ /* 0x001fda0003f44000 */
[----:B------:R-:W-:-:S05]  /*3980*/  @!P2 FSEL R13, R13, R4, P3 ;  /* 0x000000040d0da208 */ /* 0x000fca0001800000 */
[----:B------:R-:W0:Y:S01]  /*3990*/  SHFL.BFLY PT, R4, R13, 0x1, 0x1f ;  /* 0x0c201f000d047f89 */ /* 0x000e2200000e0000 */
[C---:B------:R-:W-:Y:S02]  /*39a0*/  FSETP.NAN.AND P3, PT, R13.reuse, R13, PT ;  /* 0x0000000d0d00720b */ /* 0x040fe40003f68000 */
[----:B0-----:R-:W-:-:S13]  /*39b0*/  FSETP.GT.AND P2, PT, R13, R4, PT ;  /* 0x000000040d00720b */ /* 0x001fda0003f44000 */
[----:B------:R-:W-:-:S05]  /*39c0*/  @!P2 SEL R13, R13, R4, P3 ;  /* 0x000000040d0da207 */ /* 0x000fca0001800000 */
[----:B------:R-:W-:Y:S04]  /*39d0*/  @P0 STS [R10.X4], R13 ;  /* 0x0000000d0a000388 */ /* 0x000fe80000004800 */
[----:B------:R-:W-:Y:S06]  /*39e0*/  BAR.SYNC.DEFER_BLOCKING 0x0 ;  /* 0x0000000000007b1d */ /* 0x000fec0000010000 */
[----:B------:R-:W0:Y:S01]  /*39f0*/  LDS R11, [RZ] ;  /* 0x00000000ff0b7984 */ /* 0x000e220000000800 */
[----:B------:R-:W-:Y:S01]  /*3a00*/  LOP3.LUT R4, R10, 0xff, RZ, 0xc0, !PT ;  /* 0x000000ff0a047812 */ /* 0x000fe200078ec0ff */
[----:B------:R-:W-:Y:S01]  /*3a10*/  IMAD.SHL.U32 R8, R5, 0x2, RZ ;  /* 0x0000000205087824 */ /* 0x000fe200078e00ff */
[----:B------:R-:W-:-:S02]  /*3a20*/  SHF.R.S32.HI R2, RZ, 0x1f, R5 ;  /* 0x0000001fff027819 */ /* 0x000fc40000011405 */
[----:B------:R-:W-:Y:S02]  /*3a30*/  ISETP.EQ.AND P0, PT, R4, RZ, !P1 ;  /* 0x000000ff0400720c */ /* 0x000fe40004f02270 */
[----:B------:R-:W-:Y:S02]  /*3a40*/  SHF.L.U64.HI R5, R5, 0x1, R2 ;  /* 0x0000000105057819 */ /* 0x000fe40000010202 */
[C---:B------:R-:W-:Y:S02]  /*3a50*/  IADD3 R6, P2, R8.reuse, c[0x0][0x1b0], RZ ;  /* 0x00006c0008067a10 */ /* 0x040fe40007f5e0ff */
[----:B------:R-:W-:Y:S02]  /*3a60*/  IADD3 R8, P3, R8, c[0x0][0x1b8], RZ ;  /* 0x00006e0008087a10 */ /* 0x000fe40007f7e0ff */
[----:B------:R-:W-:Y:S02]  /*3a70*/  SHF.R.S32.HI R16, RZ, 0x1f, R3 ;  /* 0x0000001fff107819 */ /* 0x000fe40000011403 */
[----:B------:R-:W-:Y:S01]  /*3a80*/  LEA R4, P4, R3, c[0x0][0x1a8], 0x1 ;  /* 0x00006a0003047a11 */ /* 0x000fe200078808ff */
[----:B------:R-:W-:Y:S01]  /*3a90*/  IMAD.MOV.U32 R14, RZ, RZ, RZ ;  /* 0x000000ffff0e7224 */ /* 0x000fe200078e00ff */
[----:B------:R-:W-:-:S02]  /*3aa0*/  IADD3.X R7, R5, c[0x0][0x1b4], RZ, P2, !PT ;  /* 0x00006d0005077a10 */ /* 0x000fc400017fe4ff */
[----:B------:R-:W-:Y:S02]  /*3ab0*/  IADD3.X R9, R5, c[0x0][0x1bc], RZ, P3, !PT ;  /* 0x00006f0005097a10 */ /* 0x000fe40001ffe4ff */
[----:B------:R-:W-:Y:S02]  /*3ac0*/  LEA.HI.X R5, R3, c[0x0][0x1ac], R16, 0x1, P4 ;  /* 0x00006b0003057a11 */ /* 0x000fe400020f0c10 */
[----:B0-----:R-:W-:-:S04]  /*3ad0*/  F2FP.BF16.PACK_AB R2, R11, R12 ;  /* 0x0000000c0b02723e */ /* 0x001fc800000010ff */
[----:B------:R-:W-:Y:S01]  /*3ae0*/  PRMT R10, R2, 0x7632, R10 ;  /* 0x00007632020a7816 */ /* 0x000fe2000000000a */
[----:B------:R0:W-:Y:S04]  /*3af0*/  @P0 STG.E.U16 [R6.64], R2 ;  /* 0x0000000206000986 */ /* 0x0001e8000c101504 */
[----:B------:R1:W-:Y:S04]  /*3b00*/  @P0 STG.E.U16 [R8.64], R10 ;  /* 0x0000000a08000986 */ /* 0x0003e8000c101504 */
[----:B------:R-:W2:Y:S01]  /*3b10*/  @!P1 LDG.E.EF R14, [R4.64] ;  /* 0x00000004040e9981 */ /* 0x000ea2000c0e1900 */
[----:B------:R-:W-:-:S04]  /*3b20*/  FSETP.GE.AND P0, PT, R12, RZ, PT ;  /* 0x000000ff0c00720b */ /* 0x000fc80003f06000 */
[----:B------:R-:W-:-:S05]  /*3b30*/  FSEL R12, R12, RZ, !P0 ;  /* 0x000000ff0c0c7208 */ /* 0x000fca0004000000 */
[----:B------:R-:W-:Y:S01]  /*3b40*/  FADD R12, RZ, -R12 ;  /* 0x8000000cff0c7221 */ /* 0x000fe20000000000 */
[----:B------:R-:W-:-:S04]  /*3b50*/  FSETP.GTU.AND P0, PT, R11, RZ, PT ;  /* 0x000000ff0b00720b */ /* 0x000fc80003f0c000 */
[----:B------:R-:W-:Y:S02]  /*3b60*/  FSETP.NAN.AND P2, PT, R12, R12, PT ;  /* 0x0000000c0c00720b */ /* 0x000fe40003f48000 */
[----:B------:R-:W-:-:S04]  /*3b70*/  FSEL R11, R11, RZ, P0 ;  /* 0x000000ff0b0b7208 */ /* 0x000fc80000000000 */
[----:B------:R-:W-:-:S07]  /*3b80*/  FSETP.GT.AND P0, PT, R12, R11, PT ;  /* 0x0000000b0c00720b */ /* 0x000fce0003f04000 */
[----:B------:R-:W-:-:S05]  /*3b90*/  @!P2 FSEL R12, R12, R11, P0 ;  /* 0x0000000b0c0ca208 */ /* 0x000fca0000000000 */
[----:B------:R-:W-:-:S05]  /*3ba0*/  FMUL R12, R12, 0.0078740157186985015869 ;  /* 0x3c0102040c0c7820 */ /* 0x000fca0000400000 */
[C---:B------:R-:W-:Y:S02]  /*3bb0*/  FSETP.GT.AND P0, PT, R12.reuse, 9.9999997473787516356e-06, PT ;  /* 0x3727c5ac0c00780b */ /* 0x040fe40003f04000 */
[----:B------:R-:W-:-:S11]  /*3bc0*/  FSETP.NAN.AND P2, PT, R12, R12, PT ;  /* 0x0000000c0c00720b */ /* 0x000fd60003f48000 */
[----:B------:R-:W-:-:S04]  /*3bd0*/  @!P0 FSEL R12, R12, 9.9999997473787516356e-06, P2 ;  /* 0x3727c5ac0c0c8808 */ /* 0x000fc80001000000 */
[C---:B------:R-:W-:Y:S02]  /*3be0*/  FSETP.GT.AND P0, PT, |R12|.reuse, 8.50705917302346158658e+37, PT ;  /* 0x7e8000000c00780b */ /* 0x040fe40003f04200 */
[----:B------:R-:W-:Y:S01]  /*3bf0*/  FSETP.GEU.AND P2, PT, |R12|, 1.175494350822287508e-38, PT ;  /* 0x008000000c00780b */ /* 0x000fe20003f4e200 */
[----:B0-----:R-:W-:-:S10]  /*3c00*/  IMAD.MOV.U32 R7, RZ, RZ, 0x3e800000 ;  /* 0x3e800000ff077424 */ /* 0x001fd400078e00ff */
[----:B------:R-:W-:-:S04]  /*3c10*/  @P0 FMUL R12, R12, 0.25 ;  /* 0x3e8000000c0c0820 */ /* 0x000fc80000400000 */
[----:B------:R-:W-:-:S04]  /*3c20*/  @!P2 FMUL R12, R12, 16777216 ;  /* 0x4b8000000c0ca820 */ /* 0x000fc80000400000 */
[----:B------:R-:W0:Y:S01]  /*3c30*/  MUFU.RCP R2, R12 ;  /* 0x0000000c00027308 */ /* 0x000e220000001000 */
[----:B------:R-:W-:-:S05]  /*3c40*/  FSEL R7, R7, 1, P0 ;  /* 0x3f80000007077808 */ /* 0x000fca0000000000 */
[----:B------:R-:W-:-:S04]  /*3c50*/  @!P2 FMUL R7, R7, 16777216 ;  /* 0x4b8000000707a820 */ /* 0x000fc80000400000 */
[----:B0-----:R-:W-:Y:S01]  /*3c60*/  FMUL R2, R2, R7 ;  /* 0x0000000702027220 */ /* 0x001fe20000400000 */
[C---:B--2---:R-:W-:Y:S01]  /*3c70*/  PRMT R6, R14.reuse, 0x7632, R6 ;  /* 0x000076320e067816 */ /* 0x044fe20000000006 */
[----:B-1----:R-:W-:-:S04]  /*3c80*/  IMAD.U32 R9, R14, 0x10000, RZ ;  /* 0x000100000e097824 */ /* 0x002fc800078e00ff */
[----:B------:R-:W-:Y:S01]  /*3c90*/  FMUL R9, R2, R9 ;  /* 0x0000000902097220 */ /* 0x000fe20000400000 */
[----:B------:R-:W-:-:S03]  /*3ca0*/  IMAD.U32 R7, R6, 0x10000, RZ ;  /* 0x0001000006077824 */ /* 0x000fc600078e00ff */
[----:B------:R-:W0:Y:S01]  /*3cb0*/  FRND R8, R9 ;  /* 0x0000000900087307 */ /* 0x000e220000201000 */
[----:B------:R-:W-:-:S07]  /*3cc0*/  FMUL R7, R2, R7 ;  /* 0x0000000702077220 */ /* 0x000fce0000400000 */
[----:B------:R-:W1:Y:S01]  /*3cd0*/  FRND R10, R7 ;  /* 0x00000007000a7307 */ /* 0x000e620000201000 */
[C---:B0-----:R-:W-:Y:S02]  /*3ce0*/  FSETP.GT.AND P2, PT, R8.reuse, -127, PT ;  /* 0xc2fe00000800780b */ /* 0x041fe40003f44000 */
[----:B------:R-:W-:Y:S02]  /*3cf0*/  FSETP.NAN.AND P3, PT, R8, R8, PT ;  /* 0x000000080800720b */ /* 0x000fe40003f68000 */
[----:B-1----:R-:W-:-:S09]  /*3d00*/  FSETP.GT.AND P0, PT, R10, -127, PT ;  /* 0xc2fe00000a00780b */ /* 0x002fd20003f04000 */
[----:B------:R-:W-:Y:S02]  /*3d10*/  @!P2 FSEL R8, R8, -127, P3 ;  /* 0xc2fe00000808a808 */ /* 0x000fe40001800000 */
[----:B------:R-:W-:Y:S02]  /*3d20*/  FSETP.NAN.AND P2, PT, R10, R10, PT ;  /* 0x0000000a0a00720b */ /* 0x000fe40003f48000 */
[----:B------:R-:W0:Y:S01]  /*3d30*/  F2I.S16.TRUNC.NTZ R11, R8 ;  /* 0x00000008000b7305 */ /* 0x000e22000020e900 */
[----:B------:R-:W-:Y:S02]  /*3d40*/  FSETP.GEU.AND P4, PT, R8, 127, PT ;  /* 0x42fe00000800780b */ /* 0x000fe40003f8e000 */
[----:B------:R-:W-:-:S05]  /*3d50*/  @!P0 FSEL R10, R10, -127, P2 ;  /* 0xc2fe00000a0a8808 */ /* 0x000fca0001000000 */
[----:B------:R-:W1:Y:S01]  /*3d60*/  F2I.S16.TRUNC.NTZ R9, R10 ;  /* 0x0000000a00097305 */ /* 0x000e62000020e900 */
[----:B------:R-:W-:Y:S02]  /*3d70*/  FSETP.GEU.AND P3, PT, R10, 127, PT ;  /* 0x42fe00000a00780b */ /* 0x000fe40003f6e000 */
[----:B------:R-:W-:Y:S02]  /*3d80*/  FSETP.NAN.AND P2, PT, R8, R8, PT ;  /* 0x000000080800720b */ /* 0x000fe40003f48000 */
[----:B------:R-:W-:Y:S02]  /*3d90*/  FSETP.NAN.AND P0, PT, R10, R10, PT ;  /* 0x0000000a0a00720b */ /* 0x000fe40003f08000 */
[----:B0-----:R-:W-:Y:S02]  /*3da0*/  @P4 SEL R11, R11, 0x7f, P2 ;  /* 0x0000007f0b0b4807 */ /* 0x001fe40001000000 */
[----:B------:R-:W-:Y:S02]  /*3db0*/  IADD3 R6, P2, R3, c[0x0][0x1c0], RZ ;  /* 0x0000700003067a10 */ /* 0x000fe40007f5e0ff */
[----:B------:R-:W-:-:S03]  /*3dc0*/  LOP3.LUT R12, R11, 0xff, RZ, 0xc0, !PT ;  /* 0x000000ff0b0c7812 */ /* 0x000fc600078ec0ff */
[----:B-1----:R-:W-:Y:S02]  /*3dd0*/  @P3 SEL R9, R9, 0x7f, P0 ;  /* 0x0000007f09093807 */ /* 0x002fe40000000000 */
[----:B------:R-:W-:-:S03]  /*3de0*/  IADD3.X R7, R16, c[0x0][0x1c4], RZ, P2, !PT ;  /* 0x0000710010077a10 */ /* 0x000fc600017fe4ff */
[----:B------:R-:W-:Y:S02]  /*3df0*/  IMAD R9, R9, 0x100, R12 ;  /* 0x0000010009097824 */ /* 0x000fe400078e020c */
[----:B------:R-:W-:-:S03]  /*3e00*/  IMAD.MOV.U32 R8, RZ, RZ, RZ ;  /* 0x000000ffff087224 */ /* 0x000fc600078e00ff */
[----:B------:R0:W-:Y:S01]  /*3e10*/  @!P1 STG.E.U16 [R6.64], R9 ;  /* 0x0000000906009986 */ /* 0x0001e2000c101504 */
[----:B------:R-:W-:Y:S05]  /*3e20*/  @P1 BRA `(.L_x_0) ;  /* 0x0000001000001947 */ /* 0x000fea0003800000 */
[----:B------:R1:W5:Y:S02]  /*3e30*/  LDG.E.EF R8, [R4.64+0x400] ;  /* 0x0004000404087981 */ /* 0x000364000c0e1900 */
.L_x_0:
[C---:B-1---5:R-:W-:Y:S01]  /*3e40*/  IMAD.U32 R5, R8.reuse, 0x10000, RZ ;  /* 0x0001000008057824 */ /* 0x062fe200078e00ff */
[----:B------:R-:W-:Y:S02]  /*3e50*/  PRMT R8, R8, 0x7632, R8 ;  /* 0x0000763208087816 */ /* 0x000fe40000000008 */
[----:B------:R-:W-:Y:S01]  /*3e60*/  IADD3 R11, R3, 0x400, RZ ;  /* 0x00000400030b7810 */ /* 0x000fe20007ffe0ff */
[----:B------:R-:W-:Y:S01]  /*3e70*/  FMUL R4, R2, R5 ;  /* 0x0000000502047220 */ /* 0x000fe20000400000 */
[----:B------:R-:W-:-:S03]  /*3e80*/  SHF.L.U32 R5, R8, 0x10, RZ ;  /* 0x0000001008057819 */ /* 0x000fc600000006ff */
[----:B------:R-:W1:Y:S02]  /*3e90*/  FRND R8, R4 ;  /* 0x0000000400087307 */ /* 0x000e640000201000 */
[----:B------:R-:W-:-:S06]  /*3ea0*/  FMUL R5, R2, R5 ;  /* 0x0000000502057220 */ /* 0x000fcc0000400000 */
[----:B0-----:R-:W0:Y:S01]  /*3eb0*/  FRND R9, R5 ;  /* 0x0000000500097307 */ /* 0x001e220000201000 */
[C---:B-1----:R-:W-:Y:S02]  /*3ec0*/  FSETP.GT.AND P2, PT, R8.reuse, -127, PT ;  /* 0xc2fe00000800780b */ /* 0x042fe40003f44000 */
[----:B------:R-:W-:Y:S02]  /*3ed0*/  FSETP.NAN.AND P3, PT, R8, R8, PT ;  /* 0x000000080800720b */ /* 0x000fe40003f68000 */
[----:B0-----:R-:W-:-:S09]  /*3ee0*/  FSETP.GT.AND P0, PT, R9, -127, PT ;  /* 0xc2fe00000900780b */ /* 0x001fd20003f04000 */
[----:B------:R-:W-:Y:S02]  /*3ef0*/  @!P2 FSEL R8, R8, -127, P3 ;  /* 0xc2fe00000808a808 */ /* 0x000fe40001800000 */
[C---:B------:R-:W-:Y:S02]  /*3f00*/  FSETP.NAN.AND P2, PT, R9.reuse, R9, PT ;  /* 0x000000090900720b */ /* 0x040fe40003f48000 */
[----:B------:R-:W0:Y:S01]  /*3f10*/  F2I.S16.TRUNC.NTZ R10, R8 ;  /* 0x00000008000a7305 */ /* 0x000e22000020e900 */
[C---:B------:R-:W-:Y:S02]  /*3f20*/  FSETP.GEU.AND P4, PT, R8.reuse, 127, PT ;  /* 0x42fe00000800780b */ /* 0x040fe40003f8e000 */
[----:B------:R-:W-:Y:S02]  /*3f30*/  @!P0 FSEL R9, R9, -127, P2 ;  /* 0xc2fe000009098808 */ /* 0x000fe40001000000 */
[----:B------:R-:W-:-:S03]  /*3f40*/  FSETP.NAN.AND P2, PT, R8, R8, PT ;  /* 0x000000080800720b */ /* 0x000fc60003f48000 */
[----:B------:R-:W1:Y:S01]  /*3f50*/  F2I.S16.TRUNC.NTZ R4, R9 ;  /* 0x0000000900047305 */ /* 0x000e62000020e900 */
[C---:B------:R-:W-:Y:S02]  /*3f60*/  FSETP.GEU.AND P3, PT, R9.reuse, 127, PT ;  /* 0x42fe00000900780b */ /* 0x040fe40003f6e000 */
[----:B------:R-:W-:-:S03]  /*3f70*/  FSETP.NAN.AND P0, PT, R9, R9, PT ;  /* 0x000000090900720b */ /* 0x000fc60003f08000 */
[----:B0-----:R-:W-:-:S04]  /*3f80*/  @P4 SEL R10, R10, 0x7f, P2 ;  /* 0x0000007f0a0a4807 */ /* 0x001fc80001000000 */
[----:B------:R-:W-:-:S04]  /*3f90*/  LOP3.LUT R5, R10, 0xff, RZ, 0xc0, !PT ;  /* 0x000000ff0a057812 */ /* 0x000fc800078ec0ff */
[----:B-1----:R-:W-:-:S05]  /*3fa0*/  @P3 SEL R4, R4, 0x7f, P0 ;  /* 0x0000007f04043807 */ /* 0x002fca0000000000 */
[----:B------:R-:W-:Y:S02]  /*3fb0*/  IMAD R5, R4, 0x100, R5 ;  /* 0x0000010004057824 */ /* 0x000fe400078e0205 */
[----:B------:R-:W-:-:S03]  /*3fc0*/  IMAD.MOV.U32 R4, RZ, RZ, RZ ;  /* 0x000000ffff047224 */ /* 0x000fc600078e00ff */
[----:B------:R0:W-:Y:S01]  /*3fd0*/  @!P1 STG.E.U16 [R6.64+0x200], R5 ;  /* 0x0002000506009986 */ /* 0x0001e2000c101504 */
[----:B------:R-:W-:Y:S05]  /*3fe0*/  @P1 BRA `(.L_x_1) ;  /* 0x0000002000001947 */ /* 0x000fea0003800000 */
[----:B0-----:R-:W-:-:S06]  /*3ff0*/  IMAD.WIDE R4, R11, R0, c[0x0][0x1a8] ;  /* 0x00006a000b047625 */ /* 0x001fcc00078e0200 */
[----:B------:R0:W5:Y:S02]  /*4000*/  LDG.E.EF R4, [R4.64] ;  /* 0x0000000404047981 */ /* 0x000164000c0e1900 */
.L_x_1:
[C---:B0----5:R-:W-:Y:S01]  /*4010*/  IMAD.U32 R5, R4.reuse, 0x10000, RZ ;  /* 0x0001000004057824 */ /* 0x061fe200078e00ff */
[----:B------:R-:W-:-:S03]  /*4020*/  PRMT R4, R4, 0x7632, R4 ;  /* 0x0000763204047816 */ /* 0x000fc60000000004 */
[----:B------:R-:W-:Y:S02]  /*4030*/  FMUL R6, R2, R5 ;  /* 0x0000000502067220 */ /* 0x000fe40000400000 */
[----:B------:R-:W-:Y:S02]  /*4040*/  IMAD.U32 R5, R4, 0x10000, RZ ;  /* 0x0001000004057824 */ /* 0x000fe400078e00ff */
[----:B------:R-:W0:Y:S02]  /*4050*/  FRND R7, R6 ;  /* 0x0000000600077307 */ /* 0x000e240000201000 */
[----:B------:R-:W-:-:S06]  /*4060*/  FMUL R5, R2, R5 ;  /* 0x0000000502057220 */ /* 0x000fcc0000400000 */
[----:B------:R-:W1:Y:S01]  /*4070*/  FRND R8, R5 ;  /* 0x0000000500087307 */ /* 0x000e620000201000 */
[C---:B0-----:R-:W-:Y:S02]  /*4080*/  FSETP.GT.AND P2, PT, R7.reuse, -127, PT ;  /* 0xc2fe00000700780b */ /* 0x041fe40003f44000 */
[----:B------:R-:W-:Y:S02]  /*4090*/  FSETP.NAN.AND P3, PT, R7, R7, PT ;  /* 0x000000070700720b */ /* 0x000fe40003f68000 */
[----:B-1----:R-:W-:-:S09]  /*40a0*/  FSETP.GT.AND P0, PT, R8, -127, PT ;  /* 0xc2fe00000800780b */ /* 0x002fd20003f04000 */
[----:B------:R-:W-:Y:S02]  /*40b0*/  @!P2 FSEL R7, R7, -127, P3 ;  /* 0xc2fe00000707a808 */ /* 0x000fe40001800000 */
[C---:B------:R-:W-:Y:S02]  /*40c0*/  FSETP.NAN.AND P2, PT, R8.reuse, R8, PT ;  /* 0x000000080800720b */ /* 0x040fe40003f48000 */
[----:B------:R0:W1:Y:S01]  /*40d0*/  F2I.S16.TRUNC.NTZ R9, R7 ;  /* 0x0000000700097305 */ /* 0x000062000020e900 */
[C---:B------:R-:W-:Y:S02]  /*40e0*/  FSETP.GEU.AND P4, PT, R7.reuse, 127, PT ;  /* 0x42fe00000700780b */ /* 0x040fe40003f8e000 */
[----:B------:R-:W-:Y:S02]  /*40f0*/  @!P0 FSEL R8, R8, -127, P2 ;  /* 0xc2fe000008088808 */ /* 0x000fe40001000000 */
[----:B------:R-:W-:-:S03]  /*4100*/  FSETP.NAN.AND P2, PT, R7, R7, PT ;  /* 0x000000070700720b */ /* 0x000fc60003f48000 */
[----:B------:R-:W2:Y:S01]  /*4110*/  F2I.S16.TRUNC.NTZ R6, R8 ;  /* 0x0000000800067305 */ /* 0x000ea2000020e900 */
[C---:B------:R-:W-:Y:S02]  /*4120*/  FSETP.GEU.AND P3, PT, R8.reuse, 127, PT ;  /* 0x42fe00000800780b */ /* 0x040fe40003f6e000 */
[----:B------:R-:W-:Y:S02]  /*4130*/  FSETP.NAN.AND P0, PT, R8, R8, PT ;  /* 0x000000080800720b */ /* 0x000fe40003f08000 */
[----:B0-----:R-:W-:Y:S02]  /*4140*/  IADD3 R7, R3, 0x600, RZ ;  /* 0x0000060003077810 */ /* 0x001fe40007ffe0ff */
[----:B-1----:R-:W-:Y:S02]  /*4150*/  @P4 SEL R9, R9, 0x7f, P2 ;  /* 0x0000007f09094807 */ /* 0x002fe40001000000 */
[----:B------:R-:W-:Y:S02]  /*4160*/  IADD3 R4, P2, R11, c[0x0][0x1c0], RZ ;  /* 0x000070000b047a10 */ /* 0x000fe40007f5e0ff */
[----:B------:R-:W-:-:S02]  /*4170*/  LOP3.LUT R9, R9, 0xff, RZ, 0xc0, !PT ;  /* 0x000000ff09097812 */ /* 0x000fc400078ec0ff */
[----:B------:R-:W-:Y:S02]  /*4180*/  LEA.HI.X.SX32 R5, R11, c[0x0][0x1c4], 0x1, P2 ;  /* 0x000071000b057a11 */ /* 0x000fe400010f0eff */
[----:B--2---:R-:W-:-:S05]  /*4190*/  @P3 SEL R6, R6, 0x7f, P0 ;  /* 0x0000007f06063807 */ /* 0x004fca0000000000 */
[----:B------:R-:W-:Y:S02]  /*41a0*/  IMAD R9, R6, 0x100, R9 ;  /* 0x0000010006097824 */ /* 0x000fe400078e0209 */
[----:B------:R-:W-:-:S03]  /*41b0*/  IMAD.MOV.U32 R6, RZ, RZ, RZ ;  /* 0x000000ffff067224 */ /* 0x000fc600078e00ff */
[----:B------:R0:W-:Y:S01]  /*41c0*/  @!P1 STG.E.U16 [R4.64], R9 ;  /* 0x0000000904009986 */ /* 0x0001e2000c101504 */
[----:B------:R-:W-:Y:S05]  /*41d0*/  @P1 BRA `(.L_x_2) ;  /* 0x0000002000001947 */ /* 0x000fea0003800000 */
[----:B0-----:R-:W-:-:S05]  /*41e0*/  IMAD.WIDE R4, R7, R0, c[0x0][0x1a8] ;  /* 0x00006a0007047625 */ /* 0x001fca00078e0200 */
[----:B------:R0:W5:Y:S02]  /*41f0*/  LDG.E.EF R6, [R4.64] ;  /* 0x0000000404067981 */ /* 0x000164000c0e1900 */
.L_x_2:
        /* <DEDUP_REMOVED lines=11> */
[----:B------:R-:W-:Y:S02]  /*42b0*/  FSETP.NAN.AND P2, PT, R8, R8, PT ;  /* 0x000000080800720b */ /* 0x000fe40003f48000 */
[----:B------:R0:W1:Y:S01]  /*42c0*/  F2I.S16.TRUNC.NTZ R10, R6 ;  /* 0x00000006000a7305 */ /* 0x000062000020e900 */
[----:B------:R-:W-:Y:S02]  /*42d0*/  FSETP.GEU.AND P4, PT, R6, 127, PT ;  /* 0x42fe00000600780b */ /* 0x000fe40003f8e000 */
[----:B------:R-:W-:Y:S02]  /*42e0*/  @!P0 FSEL R8, R8, -127, P2 ;  /* 0xc2fe000008088808 */ /* 0x000fe40001000000 */
[----:B------:R-:W-:-:S03]  /*42f0*/  FSETP.NAN.AND P2, PT, R6, R6, PT ;  /* 0x000000060600720b */ /* 0x000fc60003f48000 */
[----:B------:R-:W2:Y:S01]  /*4300*/  F2I.S16.TRUNC.NTZ R9, R8 ;  /* 0x0000000800097305 */ /* 0x000ea2000020e900 */
[C---:B------:R-:W-:Y:S01]  /*4310*/  FSETP.GEU.AND P3, PT, R8.reuse, 127, PT ;  /* 0x42fe00000800780b */ /* 0x040fe20003f6e000 */
[----:B0-----:R-:W-:Y:S01]  /*4320*/  IMAD.MOV.U32 R6, RZ, RZ, RZ ;  /* 0x000000ffff067224 */ /* 0x001fe200078e00ff */
[----:B------:R-:W-:-:S03]  /*4330*/  FSETP.NAN.AND P0, PT, R8, R8, PT ;  /* 0x000000080800720b */ /* 0x000fc60003f08000 */
[----:B-1----:R-:W-:Y:S02]  /*4340*/  @P4 SEL R10, R10, 0x7f, P2 ;  /* 0x0000007f0a0a4807 */ /* 0x002fe40001000000 */
[C---:B------:R-:W-:Y:S02]  /*4350*/  IADD3 R4, P2, R7.reuse, c[0x0][0x1c0], RZ ;  /* 0x0000700007047a10 */ /* 0x040fe40007f5e0ff */
[----:B------:R-:W-:Y:S02]  /*4360*/  LOP3.LUT R10, R10, 0xff, RZ, 0xc0, !PT ;  /* 0x000000ff0a0a7812 */ /* 0x000fe400078ec0ff */
[----:B------:R-:W-:Y:S02]  /*4370*/  LEA.HI.X.SX32 R5, R7, c[0x0][0x1c4], 0x1, P2 ;  /* 0x0000710007057a11 */ /* 0x000fe400010f0eff */
[----:B--2---:R-:W-:Y:S02]  /*4380*/  @P3 SEL R9, R9, 0x7f, P0 ;  /* 0x0000007f09093807 */ /* 0x004fe40000000000 */
[----:B------:R-:W-:-:S03]  /*4390*/  IADD3 R7, R3, 0x800, RZ ;  /* 0x0000080003077810 */ /* 0x000fc60007ffe0ff */
[----:B------:R-:W-:-:S05]  /*43a0*/  IMAD R9, R9, 0x100, R10 ;  /* 0x0000010009097824 */ /* 0x000fca00078e020a */
[----:B------:R0:W-:Y:S01]  /*43b0*/  @!P1 STG.E.U16 [R4.64], R9 ;  /* 0x0000000904009986 */ /* 0x0001e2000c101504 */
[----:B------:R-:W-:Y:S05]  /*43c0*/  @P1 BRA `(.L_x_3) ;  /* 0x0000002000001947 */ /* 0x000fea0003800000 */
[----:B0-----:R-:W-:-:S05]  /*43d0*/  IMAD.WIDE R4, R7, R0, c[0x0][0x1a8] ;  /* 0x00006a0007047625 */ /* 0x001fca00078e0200 */
[----:B------:R0:W5:Y:S02]  /*43e0*/  LDG.E.EF R6, [R4.64] ;  /* 0x0000000404067981 */ /* 0x000164000c0e1900 */
.L_x_3:
[C---:B0----5:R-:W-:Y:S01]  /*43f0*/  IMAD.U32 R5, R6.reuse, 0x10000, RZ ;  /* 0x0001000006057824 */ /* 0x061fe200078e00ff */
[----:B------:R-:W-:Y:S02]  /*4400*/  PRMT R6, R6, 0x7632, R6 ;  /* 0x0000763206067816 */ /* 0x000fe40000000006 */
[----:B------:R-:W-:Y:S01]  /*4410*/  IADD3 R3, R3, 0xa00, RZ ;  /* 0x00000a0003037810 */ /* 0x000fe20007ffe0ff */
        /* <DEDUP_REMOVED lines=22> */
[----:B--2---:R-:W-:-:S05]  /*4580*/  @P3 SEL R9, R9, 0x7f, P0 ;  /* 0x0000007f09093807 */ /* 0x004fca0000000000 */
[----:B------:R-:W-:-:S05]  /*4590*/  IMAD R9, R9, 0x100, R10 ;  /* 0x0000010009097824 */ /* 0x000fca00078e020a */
[----:B------:R0:W-:Y:S01]  /*45a0*/  @!P1 STG.E.U16 [R4.64], R9 ;  /* 0x0000000904009986 */ /* 0x0001e2000c101504 */
[----:B------:R-:W-:Y:S05]  /*45b0*/  @P1 BRA `(.L_x_4) ;  /* 0x0000002000001947 */ /* 0x000fea0003800000 */
[----:B0-----:R-:W-:-:S05]  /*45c0*/  IMAD.WIDE R4, R3, R0, c[0x0][0x1a8] ;  /* 0x00006a0003047625 */ /* 0x001fca00078e0200 */
[----:B------:R0:W5:Y:S02]  /*45d0*/  LDG.E.EF R6, [R4.64] ;  /* 0x0000000404067981 */ /* 0x000164000c0e1900 */
.L_x_4:
[C---:B-----5:R-:W-:Y:S01]  /*45e0*/  PRMT R0, R6.reuse, 0x7632, R0 ;  /* 0x0000763206007816 */ /* 0x060fe20000000000 */
[----:B0-----:R-:W-:-:S04]  /*45f0*/  IMAD.U32 R5, R6, 0x10000, RZ ;  /* 0x0001000006057824 */ /* 0x001fc800078e00ff */
        /* <DEDUP_REMOVED lines=12> */
[----:B------:R-:W-:Y:S02]  /*46c0*/  @!P0 FSEL R4, R4, -127, P2 ;  /* 0xc2fe000004048808 */ /* 0x000fe40001000000 */
[----:B------:R-:W-:-:S03]  /*46d0*/  FSETP.NAN.AND P2, PT, R0, R0, PT ;  /* 0x000000000000720b */ /* 0x000fc60003f48000 */
[----:B------:R-:W1:Y:S01]  /*46e0*/  F2I.S16.TRUNC.NTZ R5, R4 ;  /* 0x0000000400057305 */ /* 0x000e62000020e900 */
[C---:B------:R-:W-:Y:S02]  /*46f0*/  FSETP.GEU.AND P3, PT, R4.reuse, 127, PT ;  /* 0x42fe00000400780b */ /* 0x040fe40003f6e000 */
[----:B------:R-:W-:-:S03]  /*4700*/  FSETP.NAN.AND P0, PT, R4, R4, PT ;  /* 0x000000040400720b */ /* 0x000fc60003f08000 */
[----:B0-----:R-:W-:Y:S02]  /*4710*/  @P4 SEL R6, R6, 0x7f, P2 ;  /* 0x0000007f06064807 */ /* 0x001fe40001000000 */
[C---:B------:R-:W-:Y:S02]  /*4720*/  IADD3 R2, P2, R3.reuse, c[0x0][0x1c0], RZ ;  /* 0x0000700003027a10 */ /* 0x040fe40007f5e0ff */
[----:B------:R-:W-:Y:S02]  /*4730*/  LOP3.LUT R6, R6, 0xff, RZ, 0xc0, !PT ;  /* 0x000000ff06067812 */ /* 0x000fe400078ec0ff */
[----:B------:R-:W-:Y:S02]  /*4740*/  LEA.HI.X.SX32 R3, R3, c[0x0][0x1c4], 0x1, P2 ;  /* 0x0000710003037a11 */ /* 0x000fe400010f0eff */
[----:B-1----:R-:W-:-:S05]  /*4750*/  @P3 SEL R5, R5, 0x7f, P0 ;  /* 0x0000007f05053807 */ /* 0x002fca0000000000 */
[----:B------:R-:W-:Y:S01]  /*4760*/  IMAD R5, R5, 0x100, R6 ;  /* 0x0000010005057824 */ /* 0x000fe200078e0206 */
[----:B------:R-:W-:Y:S06]  /*4770*/  @P1 EXIT ;  /* 0x000000000000194d */ /* 0x000fec0003800000 */
[----:B------:R-:W-:Y:S01]  /*4780*/  STG.E.U16 [R2.64], R5 ;  /* 0x0000000502007986 */ /* 0x000fe2000c101504 */
[----:B------:R-:W-:Y:S05]  /*4790*/  EXIT ;  /* 0x000000000000794d */ /* 0x000fea0003800000 */
.L_x_5:
[----:B------:R-:W-:-:S00]  /*47a0*/  BRA `(.L_x_5) ;  /* 0xfffffff000007947 */ /* 0x000fc0000383ffff */
[----:B------:R-:W-:-:S00]  /*47b0*/  NOP ;  /* 0x0000000000007918 */ /* 0x000fc00000000000 */
        /* <DEDUP_REMOVED lines=12> */
.L_x_6:


//--------------------- .nv.global.init           --------------------------
	.section	.nv.global.init,"aw",@progbits
.nv.global.init:
	.type		_$_str,@object
	.size		_$_str,(.L_0 - _$_str)
_$_str:
        /*0000*/ 	.byte	0x5f, 0x5f, 0x43, 0x55, 0x44, 0x41, 0x5f, 0x46, 0x54, 0x5a, 0x00
.L_0:


//--------------------- .nv.shared.triton_red_fused__to_copy_add_amax_amin_clamp_mul_native_layer_norm_reciprocal_12 --------------------------
	.section	.nv.shared.triton_red_fused__to_copy_add_amax_amin_clamp_mul_native_layer_norm_reciprocal_12,"aw",@nobits
	.sectionflags	@""
	.align	16
